//
// Generated by NVIDIA NVVM Compiler
//
// Compiler Build ID: CL-36424714
// Cuda compilation tools, release 13.0, V13.0.88
// Based on NVVM 20.0.0
//

.version 9.0
.target sm_100
.address_size 64

	// .globl	_ZN3cub18CUB_300001_SM_10006detail11EmptyKernelIvEEvv
.global .align 1 .b8 _ZN34_INTERNAL_abdf870e_4_k_cu_ddaa480f4cuda3std3__45__cpo5beginE[1];
.global .align 1 .b8 _ZN34_INTERNAL_abdf870e_4_k_cu_ddaa480f4cuda3std3__45__cpo3endE[1];
.global .align 1 .b8 _ZN34_INTERNAL_abdf870e_4_k_cu_ddaa480f4cuda3std3__45__cpo6cbeginE[1];
.global .align 1 .b8 _ZN34_INTERNAL_abdf870e_4_k_cu_ddaa480f4cuda3std3__45__cpo4cendE[1];
.global .align 1 .b8 _ZN34_INTERNAL_abdf870e_4_k_cu_ddaa480f4cuda3std3__45__cpo6rbeginE[1];
.global .align 1 .b8 _ZN34_INTERNAL_abdf870e_4_k_cu_ddaa480f4cuda3std3__45__cpo4rendE[1];
.global .align 1 .b8 _ZN34_INTERNAL_abdf870e_4_k_cu_ddaa480f4cuda3std3__45__cpo7crbeginE[1];
.global .align 1 .b8 _ZN34_INTERNAL_abdf870e_4_k_cu_ddaa480f4cuda3std3__45__cpo5crendE[1];
.global .align 1 .b8 _ZN34_INTERNAL_abdf870e_4_k_cu_ddaa480f4cuda3std3__436_GLOBAL__N__abdf870e_4_k_cu_ddaa480f6ignoreE[1];
.global .align 1 .b8 _ZN34_INTERNAL_abdf870e_4_k_cu_ddaa480f4cuda3std3__419piecewise_constructE[1];
.global .align 1 .b8 _ZN34_INTERNAL_abdf870e_4_k_cu_ddaa480f4cuda3std3__48in_placeE[1];
.global .align 1 .b8 _ZN34_INTERNAL_abdf870e_4_k_cu_ddaa480f4cuda3std3__420unreachable_sentinelE[1];
.global .align 1 .b8 _ZN34_INTERNAL_abdf870e_4_k_cu_ddaa480f4cuda3std3__47nulloptE[1];
.global .align 1 .b8 _ZN34_INTERNAL_abdf870e_4_k_cu_ddaa480f4cuda3std3__48unexpectE[1];
.global .align 1 .b8 _ZN34_INTERNAL_abdf870e_4_k_cu_ddaa480f4cuda3std6ranges3__45__cpo4swapE[1];
.global .align 1 .b8 _ZN34_INTERNAL_abdf870e_4_k_cu_ddaa480f4cuda3std6ranges3__45__cpo9iter_moveE[1];
.global .align 1 .b8 _ZN34_INTERNAL_abdf870e_4_k_cu_ddaa480f4cuda3std6ranges3__45__cpo5beginE[1];
.global .align 1 .b8 _ZN34_INTERNAL_abdf870e_4_k_cu_ddaa480f4cuda3std6ranges3__45__cpo3endE[1];
.global .align 1 .b8 _ZN34_INTERNAL_abdf870e_4_k_cu_ddaa480f4cuda3std6ranges3__45__cpo6cbeginE[1];
.global .align 1 .b8 _ZN34_INTERNAL_abdf870e_4_k_cu_ddaa480f4cuda3std6ranges3__45__cpo4cendE[1];
.global .align 1 .b8 _ZN34_INTERNAL_abdf870e_4_k_cu_ddaa480f4cuda3std6ranges3__45__cpo7advanceE[1];
.global .align 1 .b8 _ZN34_INTERNAL_abdf870e_4_k_cu_ddaa480f4cuda3std6ranges3__45__cpo9iter_swapE[1];
.global .align 1 .b8 _ZN34_INTERNAL_abdf870e_4_k_cu_ddaa480f4cuda3std6ranges3__45__cpo4nextE[1];
.global .align 1 .b8 _ZN34_INTERNAL_abdf870e_4_k_cu_ddaa480f4cuda3std6ranges3__45__cpo4prevE[1];
.global .align 1 .b8 _ZN34_INTERNAL_abdf870e_4_k_cu_ddaa480f4cuda3std6ranges3__45__cpo4dataE[1];
.global .align 1 .b8 _ZN34_INTERNAL_abdf870e_4_k_cu_ddaa480f4cuda3std6ranges3__45__cpo5cdataE[1];
.global .align 1 .b8 _ZN34_INTERNAL_abdf870e_4_k_cu_ddaa480f4cuda3std6ranges3__45__cpo4sizeE[1];
.global .align 1 .b8 _ZN34_INTERNAL_abdf870e_4_k_cu_ddaa480f4cuda3std6ranges3__45__cpo5ssizeE[1];
.global .align 1 .b8 _ZN34_INTERNAL_abdf870e_4_k_cu_ddaa480f4cuda3std6ranges3__45__cpo8distanceE[1];
.global .align 1 .b8 _ZN34_INTERNAL_abdf870e_4_k_cu_ddaa480f6thrust24THRUST_300001_SM_1000_NS6system6detail10sequential3seqE[1];
.global .align 1 .b8 _ZN34_INTERNAL_abdf870e_4_k_cu_ddaa480f6thrust24THRUST_300001_SM_1000_NS8cuda_cub3parE[1];
.global .align 1 .b8 _ZN34_INTERNAL_abdf870e_4_k_cu_ddaa480f6thrust24THRUST_300001_SM_1000_NS8cuda_cub10par_nosyncE[1];
.global .align 1 .b8 _ZN34_INTERNAL_abdf870e_4_k_cu_ddaa480f6thrust24THRUST_300001_SM_1000_NS12placeholders2_1E[1];
.global .align 1 .b8 _ZN34_INTERNAL_abdf870e_4_k_cu_ddaa480f6thrust24THRUST_300001_SM_1000_NS12placeholders2_2E[1];
.global .align 1 .b8 _ZN34_INTERNAL_abdf870e_4_k_cu_ddaa480f6thrust24THRUST_300001_SM_1000_NS12placeholders2_3E[1];
.global .align 1 .b8 _ZN34_INTERNAL_abdf870e_4_k_cu_ddaa480f6thrust24THRUST_300001_SM_1000_NS12placeholders2_4E[1];
.global .align 1 .b8 _ZN34_INTERNAL_abdf870e_4_k_cu_ddaa480f6thrust24THRUST_300001_SM_1000_NS12placeholders2_5E[1];
.global .align 1 .b8 _ZN34_INTERNAL_abdf870e_4_k_cu_ddaa480f6thrust24THRUST_300001_SM_1000_NS12placeholders2_6E[1];
.global .align 1 .b8 _ZN34_INTERNAL_abdf870e_4_k_cu_ddaa480f6thrust24THRUST_300001_SM_1000_NS12placeholders2_7E[1];
.global .align 1 .b8 _ZN34_INTERNAL_abdf870e_4_k_cu_ddaa480f6thrust24THRUST_300001_SM_1000_NS12placeholders2_8E[1];
.global .align 1 .b8 _ZN34_INTERNAL_abdf870e_4_k_cu_ddaa480f6thrust24THRUST_300001_SM_1000_NS12placeholders2_9E[1];
.global .align 1 .b8 _ZN34_INTERNAL_abdf870e_4_k_cu_ddaa480f6thrust24THRUST_300001_SM_1000_NS12placeholders3_10E[1];
.global .align 1 .b8 _ZN34_INTERNAL_abdf870e_4_k_cu_ddaa480f6thrust24THRUST_300001_SM_1000_NS3seqE[1];

.visible .entry _ZN3cub18CUB_300001_SM_10006detail11EmptyKernelIvEEvv()
{


	ret;

}
	// .globl	_ZN11PolarTracer7details20RayTracingDispatcherEN6thrust24THRUST_300001_SM_1000_NS10device_ptrIhEEmm
.visible .entry _ZN11PolarTracer7details20RayTracingDispatcherEN6thrust24THRUST_300001_SM_1000_NS10device_ptrIhEEmm(
	.param .align 8 .b8 _ZN11PolarTracer7details20RayTracingDispatcherEN6thrust24THRUST_300001_SM_1000_NS10device_ptrIhEEmm_param_0[8],
	.param .u64 _ZN11PolarTracer7details20RayTracingDispatcherEN6thrust24THRUST_300001_SM_1000_NS10device_ptrIhEEmm_param_1,
	.param .u64 _ZN11PolarTracer7details20RayTracingDispatcherEN6thrust24THRUST_300001_SM_1000_NS10device_ptrIhEEmm_param_2
)
{
	.reg .pred 	%p<4>;
	.reg .b16 	%rs<3>;
	.reg .b32 	%r<14>;
	.reg .b32 	%f<7>;
	.reg .b64 	%rd<11>;

	ld.param.u64 	%rd3, [_ZN11PolarTracer7details20RayTracingDispatcherEN6thrust24THRUST_300001_SM_1000_NS10device_ptrIhEEmm_param_0];
	ld.param.u64 	%rd4, [_ZN11PolarTracer7details20RayTracingDispatcherEN6thrust24THRUST_300001_SM_1000_NS10device_ptrIhEEmm_param_1];
	ld.param.u64 	%rd5, [_ZN11PolarTracer7details20RayTracingDispatcherEN6thrust24THRUST_300001_SM_1000_NS10device_ptrIhEEmm_param_2];
	mov.u32 	%r1, %tid.x;
	mov.u32 	%r2, %ctaid.x;
	mov.u32 	%r3, %ntid.x;
	mad.lo.s32 	%r4, %r2, %r3, %r1;
	cvt.u64.u32 	%rd1, %r4;
	mov.u32 	%r5, %tid.y;
	mov.u32 	%r6, %ctaid.y;
	mov.u32 	%r7, %ntid.y;
	mad.lo.s32 	%r8, %r6, %r7, %r5;
	cvt.u64.u32 	%rd2, %r8;
	setp.le.u64 	%p1, %rd4, %rd1;
	setp.le.u64 	%p2, %rd5, %rd2;
	or.pred  	%p3, %p1, %p2;
	@%p3 bra 	$L__BB1_2;
	cvt.u32.u64 	%r10, %rd2;
	cvt.u32.u64 	%r11, %rd1;
	mad.lo.s64 	%rd7, %rd4, %rd2, %rd1;
	cvt.rn.f32.u32 	%f1, %r11;
	div.rn.f32 	%f2, %f1, 0f44F00000;
	cvt.rn.f32.u32 	%f3, %r10;
	div.rn.f32 	%f4, %f3, 0f44870000;
	mul.f32 	%f5, %f2, 0f437F0000;
	mul.f32 	%f6, %f4, 0f437F0000;
	cvt.rzi.u32.f32 	%r12, %f5;
	cvt.rzi.u32.f32 	%r13, %f6;
	cvta.to.global.u64 	%rd8, %rd3;
	shl.b64 	%rd9, %rd7, 2;
	add.s64 	%rd10, %rd8, %rd9;
	st.global.u8 	[%rd10], %r12;
	st.global.u8 	[%rd10+1], %r13;
	mov.b16 	%rs1, 0;
	st.global.u8 	[%rd10+2], %rs1;
	mov.b16 	%rs2, 255;
	st.global.u8 	[%rd10+3], %rs2;
$L__BB1_2:
	ret;

}


// ===== COMPILED SASS (sm_100) =====

	.target	sm_100

	.elftype	@"ET_EXEC"


//--------------------- .note.nv.tkinfo           --------------------------
	.section	.note.nv.tkinfo,"",@"SHT_NOTE"
	.sectionflags	@"SHF_NOTE_NV_TKINFO"
	.tkinfo
        /*0018*/ 	.word	0x00000002
        /*0030*/ 	.string	""
        /*0030*/ 	.string	"ptxas"
        /*0030*/ 	.string	"Cuda compilation tools, release 13.0, V13.0.88"
        /*0030*/ 	.string	"Build cuda_13.0.r13.0/compiler.36424714_0"
        /*0030*/ 	.string	"-arch sm_100 -m 64 "



//--------------------- .note.nv.cuinfo           --------------------------
	.section	.note.nv.cuinfo,"",@"SHT_NOTE"
	.sectionflags	@"SHF_NOTE_NV_CUINFO"
        /*0018*/ 	.short	0x0002
        /*001a*/ 	.short	0x0064
        /*001c*/ 	.short	0x0082
	.zero		2


//--------------------- .nv.info                  --------------------------
	.section	.nv.info,"",@"SHT_CUDA_INFO"
	.align	4


	//----- nvinfo : EIATTR_REGCOUNT
	.align		4
        /*0000*/ 	.byte	0x04, 0x2f
        /*0002*/ 	.short	(.L_44 - .L_43)
	.align		4
.L_43:
        /*0004*/ 	.word	index@(_ZN3cub18CUB_300001_SM_10006detail11EmptyKernelIvEEvv)
        /*0008*/ 	.word	0x00000004


	//----- nvinfo : EIATTR_FRAME_SIZE
	.align		4
.L_44:
        /*000c*/ 	.byte	0x04, 0x11
        /*000e*/ 	.short	(.L_46 - .L_45)
	.align		4
.L_45:
        /*0010*/ 	.word	index@(_ZN3cub18CUB_300001_SM_10006detail11EmptyKernelIvEEvv)
        /*0014*/ 	.word	0x00000000


	//----- nvinfo : EIATTR_REGCOUNT
	.align		4
.L_46:
        /*0018*/ 	.byte	0x04, 0x2f
        /*001a*/ 	.short	(.L_48 - .L_47)
	.align		4
.L_47:
        /*001c*/ 	.word	index@(_ZN11PolarTracer7details20RayTracingDispatcherEN6thrust24THRUST_300001_SM_1000_NS10device_ptrIhEEmm)
        /*0020*/ 	.word	0x00000013


	//----- nvinfo : EIATTR_FRAME_SIZE
	.align		4
.L_48:
        /*0024*/ 	.byte	0x04, 0x11
        /*0026*/ 	.short	(.L_50 - .L_49)
	.align		4
.L_49:
        /*0028*/ 	.word	index@($__internal_0_$__cuda_sm3x_div_rn_noftz_f32_slowpath)
        /*002c*/ 	.word	0x00000000


	//----- nvinfo : EIATTR_FRAME_SIZE
	.align		4
.L_50:
        /*0030*/ 	.byte	0x04, 0x11
        /*0032*/ 	.short	(.L_52 - .L_51)
	.align		4
.L_51:
        /*0034*/ 	.word	index@(_ZN11PolarTracer7details20RayTracingDispatcherEN6thrust24THRUST_300001_SM_1000_NS10device_ptrIhEEmm)
        /*0038*/ 	.word	0x00000000


	//----- nvinfo : EIATTR_MIN_STACK_SIZE
	.align		4
.L_52:
        /*003c*/ 	.byte	0x04, 0x12
        /*003e*/ 	.short	(.L_54 - .L_53)
	.align		4
.L_53:
        /*0040*/ 	.word	index@(_ZN11PolarTracer7details20RayTracingDispatcherEN6thrust24THRUST_300001_SM_1000_NS10device_ptrIhEEmm)
        /*0044*/ 	.word	0x00000000


	//----- nvinfo : EIATTR_MIN_STACK_SIZE
	.align		4
.L_54:
        /*0048*/ 	.byte	0x04, 0x12
        /*004a*/ 	.short	(.L_56 - .L_55)
	.align		4
.L_55:
        /*004c*/ 	.word	index@(_ZN3cub18CUB_300001_SM_10006detail11EmptyKernelIvEEvv)
        /*0050*/ 	.word	0x00000000
.L_56:


//--------------------- .nv.compat                --------------------------
	.section	.nv.compat,"",@"SHT_CUDA_COMPAT_INFO"
	.align	4
        /*0000*/ 	.byte	0x02, 0x09, 0x00, 0x00, 0x02, 0x02, 0x01, 0x00, 0x02, 0x05, 0x05, 0x00, 0x03, 0x07, 0x01, 0x01
        /*0010*/ 	.byte	0x02, 0x03, 0x00, 0x00, 0x02, 0x06, 0x01, 0x00, 0x04, 0x0b, 0x08, 0x00, 0x01, 0x00, 0x00, 0x00
        /*0020*/ 	.byte	0x00, 0x00, 0x00, 0x00


//--------------------- .nv.info._ZN11PolarTracer7details20RayTracingDispatcherEN6thrust24THRUST_300001_SM_1000_NS10device_ptrIhEEmm --------------------------
	.section	.nv.info._ZN11PolarTracer7details20RayTracingDispatcherEN6thrust24THRUST_300001_SM_1000_NS10device_ptrIhEEmm,"",@"SHT_CUDA_INFO"
	.sectionflags	@""
	.align	4


	//----- nvinfo : EIATTR_CUDA_API_VERSION
	.align		4
        /*0000*/ 	.byte	0x04, 0x37
        /*0002*/ 	.short	(.L_58 - .L_57)
.L_57:
        /*0004*/ 	.word	0x00000082


	//----- nvinfo : EIATTR_KPARAM_INFO
	.align		4
.L_58:
        /*0008*/ 	.byte	0x04, 0x17
        /*000a*/ 	.short	(.L_60 - .L_59)
.L_59:
        /*000c*/ 	.word	0x00000000
        /*0010*/ 	.short	0x0002
        /*0012*/ 	.short	0x0010
        /*0014*/ 	.byte	0x00, 0xf0, 0x21, 0x00


	//----- nvinfo : EIATTR_KPARAM_INFO
	.align		4
.L_60:
        /*0018*/ 	.byte	0x04, 0x17
        /*001a*/ 	.short	(.L_62 - .L_61)
.L_61:
        /*001c*/ 	.word	0x00000000
        /*0020*/ 	.short	0x0001
        /*0022*/ 	.short	0x0008
        /*0024*/ 	.byte	0x00, 0xf0, 0x21, 0x00


	//----- nvinfo : EIATTR_KPARAM_INFO
	.align		4
.L_62:
        /*0028*/ 	.byte	0x04, 0x17
        /*002a*/ 	.short	(.L_64 - .L_63)
.L_63:
        /*002c*/ 	.word	0x00000000
        /*0030*/ 	.short	0x0000
        /*0032*/ 	.short	0x0000
        /*0034*/ 	.byte	0x00, 0xf0, 0x21, 0x00


	//----- nvinfo : EIATTR_SPARSE_MMA_MASK
	.align		4
.L_64:
        /*0038*/ 	.byte	0x03, 0x50
        /*003a*/ 	.short	0x0000


	//----- nvinfo : EIATTR_MAXREG_COUNT
	.align		4
        /*003c*/ 	.byte	0x03, 0x1b
        /*003e*/ 	.short	0x00ff


	//----- nvinfo : EIATTR_MERCURY_ISA_VERSION
	.align		4
        /*0040*/ 	.byte	0x03, 0x5f
        /*0042*/ 	.short	0x0101


	//----- nvinfo : EIATTR_VRC_CTA_INIT_COUNT
	.align		4
        /*0044*/ 	.byte	0x02, 0x4a
	.zero		1
	.zero		1


	//----- nvinfo : EIATTR_EXIT_INSTR_OFFSETS
	.align		4
        /*0048*/ 	.byte	0x04, 0x1c
        /*004a*/ 	.short	(.L_66 - .L_65)


	//   ....[0]....
.L_65:
        /*004c*/ 	.word	0x000000f0


	//   ....[1]....
        /*0050*/ 	.word	0x00000410


	//----- nvinfo : EIATTR_CRS_STACK_SIZE
	.align		4
.L_66:
        /*0054*/ 	.byte	0x04, 0x1e
        /*0056*/ 	.short	(.L_68 - .L_67)
.L_67:
        /*0058*/ 	.word	0x00000000


	//----- nvinfo : EIATTR_CBANK_PARAM_SIZE
	.align		4
.L_68:
        /*005c*/ 	.byte	0x03, 0x19
        /*005e*/ 	.short	0x0018


	//----- nvinfo : EIATTR_PARAM_CBANK
	.align		4
        /*0060*/ 	.byte	0x04, 0x0a
        /*0062*/ 	.short	(.L_70 - .L_69)
	.align		4
.L_69:
        /*0064*/ 	.word	index@(.nv.constant0._ZN11PolarTracer7details20RayTracingDispatcherEN6thrust24THRUST_300001_SM_1000_NS10device_ptrIhEEmm)
        /*0068*/ 	.short	0x0380
        /*006a*/ 	.short	0x0018


	//----- nvinfo : EIATTR_SW_WAR
	.align		4
.L_70:
        /*006c*/ 	.byte	0x04, 0x36
        /*006e*/ 	.short	(.L_72 - .L_71)
.L_71:
        /*0070*/ 	.word	0x00000008
.L_72:


//--------------------- .nv.info._ZN3cub18CUB_300001_SM_10006detail11EmptyKernelIvEEvv --------------------------
	.section	.nv.info._ZN3cub18CUB_300001_SM_10006detail11EmptyKernelIvEEvv,"",@"SHT_CUDA_INFO"
	.sectionflags	@""
	.align	4


	//----- nvinfo : EIATTR_CUDA_API_VERSION
	.align		4
        /*0000*/ 	.byte	0x04, 0x37
        /*0002*/ 	.short	(.L_74 - .L_73)
.L_73:
        /*0004*/ 	.word	0x00000082


	//----- nvinfo : EIATTR_SPARSE_MMA_MASK
	.align		4
.L_74:
        /*0008*/ 	.byte	0x03, 0x50
        /*000a*/ 	.short	0x0000


	//----- nvinfo : EIATTR_MAXREG_COUNT
	.align		4
        /*000c*/ 	.byte	0x03, 0x1b
        /*000e*/ 	.short	0x00ff


	//----- nvinfo : EIATTR_MERCURY_ISA_VERSION
	.align		4
        /*0010*/ 	.byte	0x03, 0x5f
        /*0012*/ 	.short	0x0101


	//----- nvinfo : EIATTR_VRC_CTA_INIT_COUNT
	.align		4
        /*0014*/ 	.byte	0x02, 0x4a
	.zero		1
	.zero		1


	//----- nvinfo : EIATTR_EXIT_INSTR_OFFSETS
	.align		4
        /*0018*/ 	.byte	0x04, 0x1c
        /*001a*/ 	.short	(.L_76 - .L_75)


	//   ....[0]....
.L_75:
        /*001c*/ 	.word	0x00000010


	//----- nvinfo : EIATTR_SW_WAR
	.align		4
.L_76:
        /*0020*/ 	.byte	0x04, 0x36
        /*0022*/ 	.short	(.L_78 - .L_77)
.L_77:
        /*0024*/ 	.word	0x00000008
.L_78:


//--------------------- .nv.callgraph             --------------------------
	.section	.nv.callgraph,"",@"SHT_CUDA_CALLGRAPH"
	.align	4
	.sectionentsize	8
	.align		4
        /*0000*/ 	.word	0x00000000
	.align		4
        /*0004*/ 	.word	0xffffffff
	.align		4
        /*0008*/ 	.word	0x00000000
	.align		4
        /*000c*/ 	.word	0xfffffffe
	.align		4
        /*0010*/ 	.word	0x00000000
	.align		4
        /*0014*/ 	.word	0xfffffffd
	.align		4
        /*0018*/ 	.word	0x00000000
	.align		4
        /*001c*/ 	.word	0xfffffffc


//--------------------- .nv.constant4             --------------------------
	.section	.nv.constant4,"a",@progbits
	.align	8
	.align		8
.nv.constant4:
        /*0000*/ 	.dword	_ZN34_INTERNAL_abdf870e_4_k_cu_ddaa480f4cuda3std3__45__cpo5beginE
	.align		8
        /*0008*/ 	.dword	_ZN34_INTERNAL_abdf870e_4_k_cu_ddaa480f4cuda3std3__45__cpo3endE
	.align		8
        /*0010*/ 	.dword	_ZN34_INTERNAL_abdf870e_4_k_cu_ddaa480f4cuda3std3__45__cpo6cbeginE
	.align		8
        /*0018*/ 	.dword	_ZN34_INTERNAL_abdf870e_4_k_cu_ddaa480f4cuda3std3__45__cpo4cendE
	.align		8
        /*0020*/ 	.dword	_ZN34_INTERNAL_abdf870e_4_k_cu_ddaa480f4cuda3std3__45__cpo6rbeginE
	.align		8
        /*0028*/ 	.dword	_ZN34_INTERNAL_abdf870e_4_k_cu_ddaa480f4cuda3std3__45__cpo4rendE
	.align		8
        /*0030*/ 	.dword	_ZN34_INTERNAL_abdf870e_4_k_cu_ddaa480f4cuda3std3__45__cpo7crbeginE
	.align		8
        /*0038*/ 	.dword	_ZN34_INTERNAL_abdf870e_4_k_cu_ddaa480f4cuda3std3__45__cpo5crendE
	.align		8
        /*0040*/ 	.dword	_ZN34_INTERNAL_abdf870e_4_k_cu_ddaa480f4cuda3std3__436_GLOBAL__N__abdf870e_4_k_cu_ddaa480f6ignoreE
	.align		8
        /*0048*/ 	.dword	_ZN34_INTERNAL_abdf870e_4_k_cu_ddaa480f4cuda3std3__419piecewise_constructE
	.align		8
        /*0050*/ 	.dword	_ZN34_INTERNAL_abdf870e_4_k_cu_ddaa480f4cuda3std3__48in_placeE
	.align		8
        /*0058*/ 	.dword	_ZN34_INTERNAL_abdf870e_4_k_cu_ddaa480f4cuda3std3__420unreachable_sentinelE
	.align		8
        /*0060*/ 	.dword	_ZN34_INTERNAL_abdf870e_4_k_cu_ddaa480f4cuda3std3__47nulloptE
	.align		8
        /*0068*/ 	.dword	_ZN34_INTERNAL_abdf870e_4_k_cu_ddaa480f4cuda3std3__48unexpectE
	.align		8
        /*0070*/ 	.dword	_ZN34_INTERNAL_abdf870e_4_k_cu_ddaa480f4cuda3std6ranges3__45__cpo4swapE
	.align		8
        /*0078*/ 	.dword	_ZN34_INTERNAL_abdf870e_4_k_cu_ddaa480f4cuda3std6ranges3__45__cpo9iter_moveE
	.align		8
        /*0080*/ 	.dword	_ZN34_INTERNAL_abdf870e_4_k_cu_ddaa480f4cuda3std6ranges3__45__cpo5beginE
	.align		8
        /*0088*/ 	.dword	_ZN34_INTERNAL_abdf870e_4_k_cu_ddaa480f4cuda3std6ranges3__45__cpo3endE
	.align		8
        /*0090*/ 	.dword	_ZN34_INTERNAL_abdf870e_4_k_cu_ddaa480f4cuda3std6ranges3__45__cpo6cbeginE
	.align		8
        /*0098*/ 	.dword	_ZN34_INTERNAL_abdf870e_4_k_cu_ddaa480f4cuda3std6ranges3__45__cpo4cendE
	.align		8
        /*00a0*/ 	.dword	_ZN34_INTERNAL_abdf870e_4_k_cu_ddaa480f4cuda3std6ranges3__45__cpo7advanceE
	.align		8
        /*00a8*/ 	.dword	_ZN34_INTERNAL_abdf870e_4_k_cu_ddaa480f4cuda3std6ranges3__45__cpo9iter_swapE
	.align		8
        /*00b0*/ 	.dword	_ZN34_INTERNAL_abdf870e_4_k_cu_ddaa480f4cuda3std6ranges3__45__cpo4nextE
	.align		8
        /*00b8*/ 	.dword	_ZN34_INTERNAL_abdf870e_4_k_cu_ddaa480f4cuda3std6ranges3__45__cpo4prevE
	.align		8
        /*00c0*/ 	.dword	_ZN34_INTERNAL_abdf870e_4_k_cu_ddaa480f4cuda3std6ranges3__45__cpo4dataE
	.align		8
        /*00c8*/ 	.dword	_ZN34_INTERNAL_abdf870e_4_k_cu_ddaa480f4cuda3std6ranges3__45__cpo5cdataE
	.align		8
        /*00d0*/ 	.dword	_ZN34_INTERNAL_abdf870e_4_k_cu_ddaa480f4cuda3std6ranges3__45__cpo4sizeE
	.align		8
        /*00d8*/ 	.dword	_ZN34_INTERNAL_abdf870e_4_k_cu_ddaa480f4cuda3std6ranges3__45__cpo5ssizeE
	.align		8
        /*00e0*/ 	.dword	_ZN34_INTERNAL_abdf870e_4_k_cu_ddaa480f4cuda3std6ranges3__45__cpo8distanceE
	.align		8
        /*00e8*/ 	.dword	_ZN34_INTERNAL_abdf870e_4_k_cu_ddaa480f6thrust24THRUST_300001_SM_1000_NS6system6detail10sequential3seqE
	.align		8
        /*00f0*/ 	.dword	_ZN34_INTERNAL_abdf870e_4_k_cu_ddaa480f6thrust24THRUST_300001_SM_1000_NS8cuda_cub3parE
	.align		8
        /*00f8*/ 	.dword	_ZN34_INTERNAL_abdf870e_4_k_cu_ddaa480f6thrust24THRUST_300001_SM_1000_NS8cuda_cub10par_nosyncE
	.align		8
        /*0100*/ 	.dword	_ZN34_INTERNAL_abdf870e_4_k_cu_ddaa480f6thrust24THRUST_300001_SM_1000_NS12placeholders2_1E
	.align		8
        /*0108*/ 	.dword	_ZN34_INTERNAL_abdf870e_4_k_cu_ddaa480f6thrust24THRUST_300001_SM_1000_NS12placeholders2_2E
	.align		8
        /*0110*/ 	.dword	_ZN34_INTERNAL_abdf870e_4_k_cu_ddaa480f6thrust24THRUST_300001_SM_1000_NS12placeholders2_3E
	.align		8
        /*0118*/ 	.dword	_ZN34_INTERNAL_abdf870e_4_k_cu_ddaa480f6thrust24THRUST_300001_SM_1000_NS12placeholders2_4E
	.align		8
        /*0120*/ 	.dword	_ZN34_INTERNAL_abdf870e_4_k_cu_ddaa480f6thrust24THRUST_300001_SM_1000_NS12placeholders2_5E
	.align		8
        /*0128*/ 	.dword	_ZN34_INTERNAL_abdf870e_4_k_cu_ddaa480f6thrust24THRUST_300001_SM_1000_NS12placeholders2_6E
	.align		8
        /*0130*/ 	.dword	_ZN34_INTERNAL_abdf870e_4_k_cu_ddaa480f6thrust24THRUST_300001_SM_1000_NS12placeholders2_7E
	.align		8
        /*0138*/ 	.dword	_ZN34_INTERNAL_abdf870e_4_k_cu_ddaa480f6thrust24THRUST_300001_SM_1000_NS12placeholders2_8E
	.align		8
        /*0140*/ 	.dword	_ZN34_INTERNAL_abdf870e_4_k_cu_ddaa480f6thrust24THRUST_300001_SM_1000_NS12placeholders2_9E
	.align		8
        /*0148*/ 	.dword	_ZN34_INTERNAL_abdf870e_4_k_cu_ddaa480f6thrust24THRUST_300001_SM_1000_NS12placeholders3_10E
	.align		8
        /*0150*/ 	.dword	_ZN34_INTERNAL_abdf870e_4_k_cu_ddaa480f6thrust24THRUST_300001_SM_1000_NS3seqE


//--------------------- .text._ZN11PolarTracer7details20RayTracingDispatcherEN6thrust24THRUST_300001_SM_1000_NS10device_ptrIhEEmm --------------------------
	.section	.text._ZN11PolarTracer7details20RayTracingDispatcherEN6thrust24THRUST_300001_SM_1000_NS10device_ptrIhEEmm,"ax",@progbits
	.align	128
        .global         _ZN11PolarTracer7details20RayTracingDispatcherEN6thrust24THRUST_300001_SM_1000_NS10device_ptrIhEEmm
        .type           _ZN11PolarTracer7details20RayTracingDispatcherEN6thrust24THRUST_300001_SM_1000_NS10device_ptrIhEEmm,@function
        .size           _ZN11PolarTracer7details20RayTracingDispatcherEN6thrust24THRUST_300001_SM_1000_NS10device_ptrIhEEmm,(.L_x_17 - _ZN11PolarTracer7details20RayTracingDispatcherEN6thrust24THRUST_300001_SM_1000_NS10device_ptrIhEEmm)
        .other          _ZN11PolarTracer7details20RayTracingDispatcherEN6thrust24THRUST_300001_SM_1000_NS10device_ptrIhEEmm,@"STO_CUDA_ENTRY STV_DEFAULT"
_ZN11PolarTracer7details20RayTracingDispatcherEN6thrust24THRUST_300001_SM_1000_NS10device_ptrIhEEmm:
.text._ZN11PolarTracer7details20RayTracingDispatcherEN6thrust24THRUST_300001_SM_1000_NS10device_ptrIhEEmm:
[----:B------:R-:W-:Y:S01]  /*0000*/  LDC R1, c[0x0][0x37c] ;  /* 0x0000df00ff017b82 */ /* 0x000fe20000000800 */
[----:B------:R-:W0:Y:S07]  /*0010*/  S2R R9, SR_TID.Y ;  /* 0x0000000000097919 */ /* 0x000e2e0000002200 */
[----:B------:R-:W1:Y:S01]  /*0020*/  LDC R5, c[0x0][0x360] ;  /* 0x0000d800ff057b82 */ /* 0x000e620000000800 */
[----:B------:R-:W2:Y:S01]  /*0030*/  LDCU.64 UR6, c[0x0][0x390] ;  /* 0x00007200ff0677ac */ /* 0x000ea20008000a00 */
[----:B------:R-:W1:Y:S01]  /*0040*/  S2R R4, SR_TID.X ;  /* 0x0000000000047919 */ /* 0x000e620000002100 */
[----:B------:R-:W3:Y:S05]  /*0050*/  LDCU.64 UR8, c[0x0][0x388] ;  /* 0x00007100ff0877ac */ /* 0x000eea0008000a00 */
[----:B------:R-:W0:Y:S08]  /*0060*/  S2UR UR5, SR_CTAID.Y ;  /* 0x00000000000579c3 */ /* 0x000e300000002600 */
[----:B------:R-:W0:Y:S08]  /*0070*/  LDC R0, c[0x0][0x364] ;  /* 0x0000d900ff007b82 */ /* 0x000e300000000800 */
[----:B------:R-:W1:Y:S01]  /*0080*/  S2UR UR4, SR_CTAID.X ;  /* 0x00000000000479c3 */ /* 0x000e620000002500 */
[----:B0-----:R-:W-:-:S05]  /*0090*/  IMAD R9, R0, UR5, R9 ;  /* 0x0000000500097c24 */ /* 0x001fca000f8e0209 */
[----:B--2---:R-:W-:Y:S01]  /*00a0*/  ISETP.GE.U32.AND P0, PT, R9, UR6, PT ;  /* 0x0000000609007c0c */ /* 0x004fe2000bf06070 */
[----:B-1----:R-:W-:-:S03]  /*00b0*/  IMAD R4, R5, UR4, R4 ;  /* 0x0000000405047c24 */ /* 0x002fc6000f8e0204 */
[----:B------:R-:W-:Y:S02]  /*00c0*/  ISETP.GE.U32.AND.EX P0, PT, RZ, UR7, PT, P0 ;  /* 0x00000007ff007c0c */ /* 0x000fe4000bf06100 */
[----:B---3--:R-:W-:-:S04]  /*00d0*/  ISETP.GE.U32.AND P1, PT, R4, UR8, PT ;  /* 0x0000000804007c0c */ /* 0x008fc8000bf26070 */
[----:B------:R-:W-:-:S13]  /*00e0*/  ISETP.GE.U32.OR.EX P0, PT, RZ, UR9, P0, P1 ;  /* 0x00000009ff007c0c */ /* 0x000fda0008706510 */
[----:B------:R-:W-:Y:S05]  /*00f0*/  @P0 EXIT ;  /* 0x000000000000094d */ /* 0x000fea0003800000 */
[----:B------:R-:W-:Y:S01]  /*0100*/  I2FP.F32.U32 R0, R4 ;  /* 0x0000000400007245 */ /* 0x000fe20000201000 */
[----:B------:R-:W-:Y:S01]  /*0110*/  IMAD.MOV.U32 R3, RZ, RZ, 0x3a088889 ;  /* 0x3a088889ff037424 */ /* 0x000fe200078e00ff */
[----:B------:R-:W-:Y:S01]  /*0120*/  BSSY.RECONVERGENT B0, `(.L_x_0) ;  /* 0x0000010000007945 */ /* 0x000fe20003800200 */
[----:B------:R-:W-:Y:S01]  /*0130*/  IMAD.MOV.U32 R2, RZ, RZ, 0x44f00000 ;  /* 0x44f00000ff027424 */ /* 0x000fe200078e00ff */
[----:B------:R-:W0:Y:S01]  /*0140*/  FCHK P0, R0, 1920 ;  /* 0x44f0000000007902 */ /* 0x000e220000000000 */
[----:B------:R-:W-:Y:S02]  /*0150*/  IMAD.MOV.U32 R5, RZ, RZ, RZ ;  /* 0x000000ffff057224 */ /* 0x000fe400078e00ff */
[----:B------:R-:W-:Y:S01]  /*0160*/  FFMA R2, R3, -R2, 1 ;  /* 0x3f80000003027423 */ /* 0x000fe20000000802 */
[----:B------:R-:W-:-:S04]  /*0170*/  IMAD.WIDE.U32 R4, R9, UR8, R4 ;  /* 0x0000000809047c25 */ /* 0x000fc8000f8e0004 */
[----:B------:R-:W-:Y:S01]  /*0180*/  FFMA R3, R2, R3, 0.00052083336049690842628 ;  /* 0x3a08888902037423 */ /* 0x000fe20000000003 */
[----:B------:R-:W-:-:S03]  /*0190*/  IMAD R7, R9, UR9, R5 ;  /* 0x0000000909077c24 */ /* 0x000fc6000f8e0205 */
[----:B------:R-:W-:-:S04]  /*01a0*/  FFMA R2, R0, R3, RZ ;  /* 0x0000000300027223 */ /* 0x000fc800000000ff */
[----:B------:R-:W-:-:S04]  /*01b0*/  FFMA R6, R2, -1920, R0 ;  /* 0xc4f0000002067823 */ /* 0x000fc80000000000 */
[----:B------:R-:W-:Y:S01]  /*01c0*/  FFMA R2, R3, R6, R2 ;  /* 0x0000000603027223 */ /* 0x000fe20000000002 */
[----:B0-----:R-:W-:Y:S06]  /*01d0*/  @!P0 BRA `(.L_x_1) ;  /* 0x0000000000108947 */ /* 0x001fec0003800000 */
[----:B------:R-:W-:Y:S01]  /*01e0*/  IMAD.MOV.U32 R3, RZ, RZ, 0x44f00000 ;  /* 0x44f00000ff037424 */ /* 0x000fe200078e00ff */
[----:B------:R-:W-:-:S07]  /*01f0*/  MOV R6, 0x210 ;  /* 0x0000021000067802 */ /* 0x000fce0000000f00 */
[----:B------:R-:W-:Y:S05]  /*0200*/  CALL.REL.NOINC `($__internal_0_$__cuda_sm3x_div_rn_noftz_f32_slowpath) ;  /* 0x0000000000847944 */ /* 0x000fea0003c00000 */
[----:B------:R-:W-:-:S07]  /*0210*/  IMAD.MOV.U32 R2, RZ, RZ, R0 ;  /* 0x000000ffff027224 */ /* 0x000fce00078e0000 */
.L_x_1:
[----:B------:R-:W-:Y:S05]  /*0220*/  BSYNC.RECONVERGENT B0 ;  /* 0x0000000000007941 */ /* 0x000fea0003800200 */
.L_x_0:
[----:B------:R-:W-:Y:S01]  /*0230*/  I2FP.F32.U32 R0, R9 ;  /* 0x0000000900007245 */ /* 0x000fe20000201000 */
[----:B------:R-:W-:Y:S01]  /*0240*/  IMAD.MOV.U32 R6, RZ, RZ, 0x3a72b9d6 ;  /* 0x3a72b9d6ff067424 */ /* 0x000fe200078e00ff */
[----:B------:R-:W0:Y:S01]  /*0250*/  LDCU.64 UR4, c[0x0][0x358] ;  /* 0x00006b00ff0477ac */ /* 0x000e220008000a00 */
[----:B------:R-:W-:Y:S01]  /*0260*/  IMAD.MOV.U32 R3, RZ, RZ, 0x44870000 ;  /* 0x44870000ff037424 */ /* 0x000fe200078e00ff */
[----:B------:R-:W1:Y:S01]  /*0270*/  FCHK P0, R0, 1080 ;  /* 0x4487000000007902 */ /* 0x000e620000000000 */
[----:B------:R-:W-:Y:S02]  /*0280*/  BSSY.RECONVERGENT B0, `(.L_x_2) ;  /* 0x000000b000007945 */ /* 0x000fe40003800200 */
[----:B------:R-:W-:-:S04]  /*0290*/  FFMA R3, R6, -R3, 1 ;  /* 0x3f80000006037423 */ /* 0x000fc80000000803 */
[----:B------:R-:W-:-:S04]  /*02a0*/  FFMA R3, R3, R6, 0.00092592590954154729843 ;  /* 0x3a72b9d603037423 */ /* 0x000fc80000000006 */
[----:B------:R-:W-:-:S04]  /*02b0*/  FFMA R6, R0, R3, RZ ;  /* 0x0000000300067223 */ /* 0x000fc800000000ff */
[----:B------:R-:W-:-:S04]  /*02c0*/  FFMA R8, R6, -1080, R0 ;  /* 0xc487000006087823 */ /* 0x000fc80000000000 */
[----:B------:R-:W-:Y:S01]  /*02d0*/  FFMA R3, R3, R8, R6 ;  /* 0x0000000803037223 */ /* 0x000fe20000000006 */
[----:B01----:R-:W-:Y:S06]  /*02e0*/  @!P0 BRA `(.L_x_3) ;  /* 0x0000000000108947 */ /* 0x003fec0003800000 */
[----:B------:R-:W-:Y:S01]  /*02f0*/  IMAD.MOV.U32 R3, RZ, RZ, 0x44870000 ;  /* 0x44870000ff037424 */ /* 0x000fe200078e00ff */
[----:B------:R-:W-:-:S07]  /*0300*/  MOV R6, 0x320 ;  /* 0x0000032000067802 */ /* 0x000fce0000000f00 */
[----:B------:R-:W-:Y:S05]  /*0310*/  CALL.REL.NOINC `($__internal_0_$__cuda_sm3x_div_rn_noftz_f32_slowpath) ;  /* 0x0000000000407944 */ /* 0x000fea0003c00000 */
[----:B------:R-:W-:-:S07]  /*0320*/  IMAD.MOV.U32 R3, RZ, RZ, R0 ;  /* 0x000000ffff037224 */ /* 0x000fce00078e0000 */
.L_x_3:
[----:B------:R-:W-:Y:S05]  /*0330*/  BSYNC.RECONVERGENT B0 ;  /* 0x0000000000007941 */ /* 0x000fea0003800200 */
.L_x_2:
[----:B------:R-:W0:Y:S01]  /*0340*/  LDCU.64 UR6, c[0x0][0x380] ;  /* 0x00007000ff0677ac */ /* 0x000e220008000a00 */
[----:B------:R-:W-:Y:S01]  /*0350*/  FMUL R5, R3, 255 ;  /* 0x437f000003057820 */ /* 0x000fe20000400000 */
[----:B------:R-:W-:Y:S01]  /*0360*/  FMUL R0, R2, 255 ;  /* 0x437f000002007820 */ /* 0x000fe20000400000 */
[----:B------:R-:W-:-:S03]  /*0370*/  IMAD.MOV.U32 R6, RZ, RZ, 0xff ;  /* 0x000000ffff067424 */ /* 0x000fc600078e00ff */
[----:B------:R-:W1:Y:S08]  /*0380*/  F2I.U32.TRUNC.NTZ R9, R0 ;  /* 0x0000000000097305 */ /* 0x000e70000020f000 */
[----:B------:R-:W2:Y:S01]  /*0390*/  F2I.U32.TRUNC.NTZ R5, R5 ;  /* 0x0000000500057305 */ /* 0x000ea2000020f000 */
[----:B0-----:R-:W-:-:S04]  /*03a0*/  LEA R2, P0, R4, UR6, 0x2 ;  /* 0x0000000604027c11 */ /* 0x001fc8000f8010ff */
[----:B------:R-:W-:Y:S02]  /*03b0*/  LEA.HI.X R3, R4, UR7, R7, 0x2, P0 ;  /* 0x0000000704037c11 */ /* 0x000fe400080f1407 */
[----:B------:R-:W-:-:S03]  /*03c0*/  PRMT R4, R6, 0x7610, R4 ;  /* 0x0000761006047816 */ /* 0x000fc60000000004 */
[----:B-1----:R-:W-:Y:S04]  /*03d0*/  STG.E.U8 desc[UR4][R2.64], R9 ;  /* 0x0000000902007986 */ /* 0x002fe8000c101104 */
[----:B--2---:R-:W-:Y:S04]  /*03e0*/  STG.E.U8 desc[UR4][R2.64+0x1], R5 ;  /* 0x0000010502007986 */ /* 0x004fe8000c101104 */
[----:B------:R-:W-:Y:S04]  /*03f0*/  STG.E.U8 desc[UR4][R2.64+0x3], R4 ;  /* 0x0000030402007986 */ /* 0x000fe8000c101104 */
[----:B------:R-:W-:Y:S01]  /*0400*/  STG.E.U8 desc[UR4][R2.64+0x2], RZ ;  /* 0x000002ff02007986 */ /* 0x000fe2000c101104 */
[----:B------:R-:W-:Y:S05]  /*0410*/  EXIT ;  /* 0x000000000000794d */ /* 0x000fea0003800000 */
        .weak           $__internal_0_$__cuda_sm3x_div_rn_noftz_f32_slowpath
        .type           $__internal_0_$__cuda_sm3x_div_rn_noftz_f32_slowpath,@function
        .size           $__internal_0_$__cuda_sm3x_div_rn_noftz_f32_slowpath,(.L_x_17 - $__internal_0_$__cuda_sm3x_div_rn_noftz_f32_slowpath)
$__internal_0_$__cuda_sm3x_div_rn_noftz_f32_slowpath:
[----:B------:R-:W-:Y:S01]  /*0420*/  SHF.R.U32.HI R10, RZ, 0x17, R3 ;  /* 0x00000017ff0a7819 */ /* 0x000fe20000011603 */
[----:B------:R-:W-:Y:S01]  /*0430*/  BSSY.RECONVERGENT B1, `(.L_x_4) ;  /* 0x0000062000017945 */ /* 0x000fe20003800200 */
[----:B------:R-:W-:Y:S02]  /*0440*/  SHF.R.U32.HI R8, RZ, 0x17, R0 ;  /* 0x00000017ff087819 */ /* 0x000fe40000011600 */
[----:B------:R-:W-:Y:S02]  /*0450*/  LOP3.LUT R14, R10, 0xff, RZ, 0xc0, !PT ;  /* 0x000000ff0a0e7812 */ /* 0x000fe400078ec0ff */
[----:B------:R-:W-:-:S03]  /*0460*/  LOP3.LUT R12, R8, 0xff, RZ, 0xc0, !PT ;  /* 0x000000ff080c7812 */ /* 0x000fc600078ec0ff */
[----:B------:R-:W-:Y:S02]  /*0470*/  VIADD R11, R14, 0xffffffff ;  /* 0xffffffff0e0b7836 */ /* 0x000fe40000000000 */
[----:B------:R-:W-:-:S03]  /*0480*/  VIADD R10, R12, 0xffffffff ;  /* 0xffffffff0c0a7836 */ /* 0x000fc60000000000 */
[----:B------:R-:W-:-:S04]  /*0490*/  ISETP.GT.U32.AND P0, PT, R11, 0xfd, PT ;  /* 0x000000fd0b00780c */ /* 0x000fc80003f04070 */
[----:B------:R-:W-:-:S13]  /*04a0*/  ISETP.GT.U32.OR P0, PT, R10, 0xfd, P0 ;  /* 0x000000fd0a00780c */ /* 0x000fda0000704470 */
[----:B------:R-:W-:Y:S01]  /*04b0*/  @!P0 IMAD.MOV.U32 R8, RZ, RZ, RZ ;  /* 0x000000ffff088224 */ /* 0x000fe200078e00ff */
[----:B------:R-:W-:Y:S06]  /*04c0*/  @!P0 BRA `(.L_x_5) ;  /* 0x00000000005c8947 */ /* 0x000fec0003800000 */
[----:B------:R-:W-:Y:S02]  /*04d0*/  FSETP.GTU.FTZ.AND P0, PT, |R0|, +INF , PT ;  /* 0x7f8000000000780b */ /* 0x000fe40003f1c200 */
[----:B------:R-:W-:-:S04]  /*04e0*/  FSETP.GTU.FTZ.AND P1, PT, |R3|, +INF , PT ;  /* 0x7f8000000300780b */ /* 0x000fc80003f3c200 */
[----:B------:R-:W-:-:S13]  /*04f0*/  PLOP3.LUT P0, PT, P0, P1, PT, 0xf8, 0x8f ;  /* 0x00000000008f781c */ /* 0x000fda0000703f70 */
[----:B------:R-:W-:Y:S05]  /*0500*/  @P0 BRA `(.L_x_6) ;  /* 0x00000004004c0947 */ /* 0x000fea0003800000 */
[----:B------:R-:W-:-:S13]  /*0510*/  LOP3.LUT P0, RZ, R3, 0x7fffffff, R0, 0xc8, !PT ;  /* 0x7fffffff03ff7812 */ /* 0x000fda000780c800 */
[----:B------:R-:W-:Y:S05]  /*0520*/  @!P0 BRA `(.L_x_7) ;  /* 0x00000004003c8947 */ /* 0x000fea0003800000 */
[C---:B------:R-:W-:Y:S02]  /*0530*/  FSETP.NEU.FTZ.AND P2, PT, |R0|.reuse, +INF , PT ;  /* 0x7f8000000000780b */ /* 0x040fe40003f5d200 */
[----:B------:R-:W-:Y:S02]  /*0540*/  FSETP.NEU.FTZ.AND P1, PT, |R3|, +INF , PT ;  /* 0x7f8000000300780b */ /* 0x000fe40003f3d200 */
[----:B------:R-:W-:-:S11]  /*0550*/  FSETP.NEU.FTZ.AND P0, PT, |R0|, +INF , PT ;  /* 0x7f8000000000780b */ /* 0x000fd60003f1d200 */
[----:B------:R-:W-:Y:S05]  /*0560*/  @!P1 BRA !P2, `(.L_x_7) ;  /* 0x00000004002c9947 */ /* 0x000fea0005000000 */
[----:B------:R-:W-:-:S04]  /*0570*/  LOP3.LUT P2, RZ, R0, 0x7fffffff, RZ, 0xc0, !PT ;  /* 0x7fffffff00ff7812 */ /* 0x000fc8000784c0ff */
[----:B------:R-:W-:-:S13]  /*0580*/  PLOP3.LUT P1, PT, P1, P2, PT, 0x2f, 0xf2 ;  /* 0x0000000000f2781c */ /* 0x000fda0000f24577 */
[----:B------:R-:W-:Y:S05]  /*0590*/  @P1 BRA `(.L_x_8) ;  /* 0x0000000400181947 */ /* 0x000fea0003800000 */
[----:B------:R-:W-:-:S04]  /*05a0*/  LOP3.LUT P1, RZ, R3, 0x7fffffff, RZ, 0xc0, !PT ;  /* 0x7fffffff03ff7812 */ /* 0x000fc8000782c0ff */
[----:B------:R-:W-:-:S13]  /*05b0*/  PLOP3.LUT P0, PT, P0, P1, PT, 0x2f, 0xf2 ;  /* 0x0000000000f2781c */ /* 0x000fda0000702577 */
[----:B------:R-:W-:Y:S05]  /*05c0*/  @P0 BRA `(.L_x_9) ;  /* 0x0000000400000947 */ /* 0x000fea0003800000 */
[----:B------:R-:W-:Y:S02]  /*05d0*/  ISETP.GE.AND P0, PT, R10, RZ, PT ;  /* 0x000000ff0a00720c */ /* 0x000fe40003f06270 */
[----:B------:R-:W-:-:S11]  /*05e0*/  ISETP.GE.AND P1, PT, R11, RZ, PT ;  /* 0x000000ff0b00720c */ /* 0x000fd60003f26270 */
[----:B------:R-:W-:Y:S02]  /*05f0*/  @P0 IMAD.MOV.U32 R8, RZ, RZ, RZ ;  /* 0x000000ffff080224 */ /* 0x000fe400078e00ff */
[----:B------:R-:W-:Y:S01]  /*0600*/  @!P0 FFMA R0, R0, 1.84467440737095516160e+19, RZ ;  /* 0x5f80000000008823 */ /* 0x000fe200000000ff */
[----:B------:R-:W-:Y:S02]  /*0610*/  @!P0 IMAD.MOV.U32 R8, RZ, RZ, -0x40 ;  /* 0xffffffc0ff088424 */ /* 0x000fe400078e00ff */
[----:B------:R-:W-:Y:S02]  /*0620*/  @!P1 FFMA R3, R3, 1.84467440737095516160e+19, RZ ;  /* 0x5f80000003039823 */ /* 0x000fe400000000ff */
[----:B------:R-:W-:-:S07]  /*0630*/  @!P1 VIADD R8, R8, 0x40 ;  /* 0x0000004008089836 */ /* 0x000fce0000000000 */
.L_x_5:
[----:B------:R-:W-:Y:S01]  /*0640*/  LEA R10, R14, 0xc0800000, 0x17 ;  /* 0xc08000000e0a7811 */ /* 0x000fe200078eb8ff */
[----:B------:R-:W-:Y:S04]  /*0650*/  BSSY.RECONVERGENT B2, `(.L_x_10) ;  /* 0x0000036000027945 */ /* 0x000fe80003800200 */
[----:B------:R-:W-:Y:S02]  /*0660*/  IMAD.IADD R10, R3, 0x1, -R10 ;  /* 0x00000001030a7824 */ /* 0x000fe400078e0a0a */
[----:B------:R-:W-:Y:S02]  /*0670*/  VIADD R3, R12, 0xffffff81 ;  /* 0xffffff810c037836 */ /* 0x000fe40000000000 */
[----:B------:R-:W0:Y:S01]  /*0680*/  MUFU.RCP R11, R10 ;  /* 0x0000000a000b7308 */ /* 0x000e220000001000 */
[----:B------:R-:W-:Y:S01]  /*0690*/  FADD.FTZ R13, -R10, -RZ ;  /* 0x800000ff0a0d7221 */ /* 0x000fe20000010100 */
[----:B------:R-:W-:-:S03]  /*06a0*/  IMAD R0, R3, -0x800000, R0 ;  /* 0xff80000003007824 */ /* 0x000fc600078e0200 */
[----:B0-----:R-:W-:-:S04]  /*06b0*/  FFMA R12, R11, R13, 1 ;  /* 0x3f8000000b0c7423 */ /* 0x001fc8000000000d */
[----:B------:R-:W-:-:S04]  /*06c0*/  FFMA R16, R11, R12, R11 ;  /* 0x0000000c0b107223 */ /* 0x000fc8000000000b */
[----:B------:R-:W-:-:S04]  /*06d0*/  FFMA R11, R0, R16, RZ ;  /* 0x00000010000b7223 */ /* 0x000fc800000000ff */
[----:B------:R-:W-:-:S04]  /*06e0*/  FFMA R12, R13, R11, R0 ;  /* 0x0000000b0d0c7223 */ /* 0x000fc80000000000 */
[----:B------:R-:W-:Y:S01]  /*06f0*/  FFMA R15, R16, R12, R11 ;  /* 0x0000000c100f7223 */ /* 0x000fe2000000000b */
[----:B------:R-:W-:-:S03]  /*0700*/  IADD3 R11, PT, PT, R3, 0x7f, -R14 ;  /* 0x0000007f030b7810 */ /* 0x000fc60007ffe80e */
[----:B------:R-:W-:Y:S02]  /*0710*/  FFMA R12, R13, R15, R0 ;  /* 0x0000000f0d0c7223 */ /* 0x000fe40000000000 */
[----:B------:R-:W-:Y:S02]  /*0720*/  IMAD.IADD R11, R11, 0x1, R8 ;  /* 0x000000010b0b7824 */ /* 0x000fe400078e0208 */
[----:B------:R-:W-:-:S05]  /*0730*/  FFMA R0, R16, R12, R15 ;  /* 0x0000000c10007223 */ /* 0x000fca000000000f */
[----:B------:R-:W-:-:S04]  /*0740*/  SHF.R.U32.HI R3, RZ, 0x17, R0 ;  /* 0x00000017ff037819 */ /* 0x000fc80000011600 */
[----:B------:R-:W-:-:S05]  /*0750*/  LOP3.LUT R3, R3, 0xff, RZ, 0xc0, !PT ;  /* 0x000000ff03037812 */ /* 0x000fca00078ec0ff */
[----:B------:R-:W-:-:S04]  /*0760*/  IMAD.IADD R13, R3, 0x1, R11 ;  /* 0x00000001030d7824 */ /* 0x000fc800078e020b */
[----:B------:R-:W-:-:S05]  /*0770*/  VIADD R3, R13, 0xffffffff ;  /* 0xffffffff0d037836 */ /* 0x000fca0000000000 */
[----:B------:R-:W-:-:S13]  /*0780*/  ISETP.GE.U32.AND P0, PT, R3, 0xfe, PT ;  /* 0x000000fe0300780c */ /* 0x000fda0003f06070 */
[----:B------:R-:W-:Y:S05]  /*0790*/  @!P0 BRA `(.L_x_11) ;  /* 0x0000000000808947 */ /* 0x000fea0003800000 */
[----:B------:R-:W-:-:S13]  /*07a0*/  ISETP.GT.AND P0, PT, R13, 0xfe, PT ;  /* 0x000000fe0d00780c */ /* 0x000fda0003f04270 */
[----:B------:R-:W-:Y:S05]  /*07b0*/  @P0 BRA `(.L_x_12) ;  /* 0x00000000006c0947 */ /* 0x000fea0003800000 */
[----:B------:R-:W-:-:S13]  /*07c0*/  ISETP.GE.AND P0, PT, R13, 0x1, PT ;  /* 0x000000010d00780c */ /* 0x000fda0003f06270 */
[----:B------:R-:W-:Y:S05]  /*07d0*/  @P0 BRA `(.L_x_13) ;  /* 0x0000000000740947 */ /* 0x000fea0003800000 */
[----:B------:R-:W-:Y:S02]  /*07e0*/  ISETP.GE.AND P0, PT, R13, -0x18, PT ;  /* 0xffffffe80d00780c */ /* 0x000fe40003f06270 */
[----:B------:R-:W-:-:S11]  /*07f0*/  LOP3.LUT R0, R0, 0x80000000, RZ, 0xc0, !PT ;  /* 0x8000000000007812 */ /* 0x000fd600078ec0ff */
[----:B------:R-:W-:Y:S05]  /*0800*/  @!P0 BRA `(.L_x_13) ;  /* 0x0000000000688947 */ /* 0x000fea0003800000 */
[CCC-:B------:R-:W-:Y:S01]  /*0810*/  FFMA.RZ R3, R16.reuse, R12.reuse, R15.reuse ;  /* 0x0000000c10037223 */ /* 0x1c0fe2000000c00f */
[C---:B------:R-:W-:Y:S02]  /*0820*/  VIADD R11, R13.reuse, 0x20 ;  /* 0x000000200d0b7836 */ /* 0x040fe40000000000 */
[CCC-:B------:R-:W-:Y:S01]  /*0830*/  FFMA.RM R8, R16.reuse, R12.reuse, R15.reuse ;  /* 0x0000000c10087223 */ /* 0x1c0fe2000000400f */
[----:B------:R-:W-:Y:S02]  /*0840*/  ISETP.NE.AND P2, PT, R13, RZ, PT ;  /* 0x000000ff0d00720c */ /* 0x000fe40003f45270 */
[----:B------:R-:W-:Y:S01]  /*0850*/  LOP3.LUT R10, R3, 0x7fffff, RZ, 0xc0, !PT ;  /* 0x007fffff030a7812 */ /* 0x000fe200078ec0ff */
[----:B------:R-:W-:Y:S01]  /*0860*/  FFMA.RP R3, R16, R12, R15 ;  /* 0x0000000c10037223 */ /* 0x000fe2000000800f */
[----:B------:R-:W-:Y:S01]  /*0870*/  IMAD.MOV R12, RZ, RZ, -R13 ;  /* 0x000000ffff0c7224 */ /* 0x000fe200078e0a0d */
[----:B------:R-:W-:Y:S02]  /*0880*/  ISETP.NE.AND P1, PT, R13, RZ, PT ;  /* 0x000000ff0d00720c */ /* 0x000fe40003f25270 */
[----:B------:R-:W-:-:S02]  /*0890*/  LOP3.LUT R10, R10, 0x800000, RZ, 0xfc, !PT ;  /* 0x008000000a0a7812 */ /* 0x000fc400078efcff */
[----:B------:R-:W-:Y:S02]  /*08a0*/  FSETP.NEU.FTZ.AND P0, PT, R3, R8, PT ;  /* 0x000000080300720b */ /* 0x000fe40003f1d000 */
[----:B------:R-:W-:Y:S02]  /*08b0*/  SHF.L.U32 R11, R10, R11, RZ ;  /* 0x0000000b0a0b7219 */ /* 0x000fe400000006ff */
[----:B------:R-:W-:Y:S02]  /*08c0*/  SEL R3, R12, RZ, P2 ;  /* 0x000000ff0c037207 */ /* 0x000fe40001000000 */
[----:B------:R-:W-:Y:S02]  /*08d0*/  ISETP.NE.AND P1, PT, R11, RZ, P1 ;  /* 0x000000ff0b00720c */ /* 0x000fe40000f25270 */
[----:B------:R-:W-:Y:S02]  /*08e0*/  SHF.R.U32.HI R3, RZ, R3, R10 ;  /* 0x00000003ff037219 */ /* 0x000fe4000001160a */
[----:B------:R-:W-:-:S02]  /*08f0*/  PLOP3.LUT P0, PT, P0, P1, PT, 0xf8, 0x8f ;  /* 0x00000000008f781c */ /* 0x000fc40000703f70 */
[----:B------:R-:W-:Y:S02]  /*0900*/  SHF.R.U32.HI R11, RZ, 0x1, R3 ;  /* 0x00000001ff0b7819 */ /* 0x000fe40000011603 */
[----:B------:R-:W-:-:S04]  /*0910*/  SEL R8, RZ, 0x1, !P0 ;  /* 0x00000001ff087807 */ /* 0x000fc80004000000 */
[----:B------:R-:W-:-:S04]  /*0920*/  LOP3.LUT R8, R8, 0x1, R11, 0xf8, !PT ;  /* 0x0000000108087812 */ /* 0x000fc800078ef80b */
[----:B------:R-:W-:-:S05]  /*0930*/  LOP3.LUT R8, R8, R3, RZ, 0xc0, !PT ;  /* 0x0000000308087212 */ /* 0x000fca00078ec0ff */
[----:B------:R-:W-:-:S05]  /*0940*/  IMAD.IADD R11, R11, 0x1, R8 ;  /* 0x000000010b0b7824 */ /* 0x000fca00078e0208 */
[----:B------:R-:W-:Y:S01]  /*0950*/  LOP3.LUT R0, R11, R0, RZ, 0xfc, !PT ;  /* 0x000000000b007212 */ /* 0x000fe200078efcff */
[----:B------:R-:W-:Y:S06]  /*0960*/  BRA `(.L_x_13) ;  /* 0x0000000000107947 */ /* 0x000fec0003800000 */
.L_x_12:
[----:B------:R-:W-:-:S04]  /*0970*/  LOP3.LUT R0, R0, 0x80000000, RZ, 0xc0, !PT ;  /* 0x8000000000007812 */ /* 0x000fc800078ec0ff */
[----:B------:R-:W-:Y:S01]  /*0980*/  LOP3.LUT R0, R0, 0x7f800000, RZ, 0xfc, !PT ;  /* 0x7f80000000007812 */ /* 0x000fe200078efcff */
[----:B------:R-:W-:Y:S06]  /*0990*/  BRA `(.L_x_13) ;  /* 0x0000000000047947 */ /* 0x000fec0003800000 */
.L_x_11:
[----:B------:R-:W-:-:S07]  /*09a0*/  IMAD R0, R11, 0x800000, R0 ;  /* 0x008000000b007824 */ /* 0x000fce00078e0200 */
.L_x_13:
[----:B------:R-:W-:Y:S05]  /*09b0*/  BSYNC.RECONVERGENT B2 ;  /* 0x0000000000027941 */ /* 0x000fea0003800200 */
.L_x_10:
[----:B------:R-:W-:Y:S05]  /*09c0*/  BRA `(.L_x_14) ;  /* 0x0000000000207947 */ /* 0x000fea0003800000 */
.L_x_9:
[----:B------:R-:W-:-:S04]  /*09d0*/  LOP3.LUT R0, R3, 0x80000000, R0, 0x48, !PT ;  /* 0x8000000003007812 */ /* 0x000fc800078e4800 */
[----:B------:R-:W-:Y:S01]  /*09e0*/  LOP3.LUT R0, R0, 0x7f800000, RZ, 0xfc, !PT ;  /* 0x7f80000000007812 */ /* 0x000fe200078efcff */
[----:B------:R-:W-:Y:S06]  /*09f0*/  BRA `(.L_x_14) ;  /* 0x0000000000147947 */ /* 0x000fec0003800000 */
.L_x_8:
[----:B------:R-:W-:Y:S01]  /*0a00*/  LOP3.LUT R0, R3, 0x80000000, R0, 0x48, !PT ;  /* 0x8000000003007812 */ /* 0x000fe200078e4800 */
[----:B------:R-:W-:Y:S06]  /*0a10*/  BRA `(.L_x_14) ;  /* 0x00000000000c7947 */ /* 0x000fec0003800000 */
.L_x_7:
[----:B------:R-:W0:Y:S01]  /*0a20*/  MUFU.RSQ R0, -QNAN ;  /* 0xffc0000000007908 */ /* 0x000e220000001400 */
[----:B------:R-:W-:Y:S05]  /*0a30*/  BRA `(.L_x_14) ;  /* 0x0000000000047947 */ /* 0x000fea0003800000 */
.L_x_6:
[----:B------:R-:W-:-:S07]  /*0a40*/  FADD.FTZ R0, R0, R3 ;  /* 0x0000000300007221 */ /* 0x000fce0000010000 */
.L_x_14:
[----:B------:R-:W-:Y:S05]  /*0a50*/  BSYNC.RECONVERGENT B1 ;  /* 0x0000000000017941 */ /* 0x000fea0003800200 */
.L_x_4:
[----:B------:R-:W-:Y:S02]  /*0a60*/  IMAD.MOV.U32 R10, RZ, RZ, R6 ;  /* 0x000000ffff0a7224 */ /* 0x000fe400078e0006 */
[----:B------:R-:W-:-:S04]  /*0a70*/  IMAD.MOV.U32 R11, RZ, RZ, 0x0 ;  /* 0x00000000ff0b7424 */ /* 0x000fc800078e00ff */
[----:B0-----:R-:W-:Y:S05]  /*0a80*/  RET.REL.NODEC R10 `(_ZN11PolarTracer7details20RayTracingDispatcherEN6thrust24THRUST_300001_SM_1000_NS10device_ptrIhEEmm) ;  /* 0xfffffff40a5c7950 */ /* 0x001fea0003c3ffff */
.L_x_15:
[----:B------:R-:W-:-:S00]  /*0a90*/  BRA `(.L_x_15) ;  /* 0xfffffffc00fc7947 */ /* 0x000fc0000383ffff */
[----:B------:R-:W-:-:S00]  /*0aa0*/  NOP ;  /* 0x0000000000007918 */ /* 0x000fc00000000000 */
        /* <DEDUP_REMOVED lines=13> */
.L_x_17:


//--------------------- .text._ZN3cub18CUB_300001_SM_10006detail11EmptyKernelIvEEvv --------------------------
	.section	.text._ZN3cub18CUB_300001_SM_10006detail11EmptyKernelIvEEvv,"ax",@progbits
	.align	128
        .global         _ZN3cub18CUB_300001_SM_10006detail11EmptyKernelIvEEvv
        .type           _ZN3cub18CUB_300001_SM_10006detail11EmptyKernelIvEEvv,@function
        .size           _ZN3cub18CUB_300001_SM_10006detail11EmptyKernelIvEEvv,(.L_x_19 - _ZN3cub18CUB_300001_SM_10006detail11EmptyKernelIvEEvv)
        .other          _ZN3cub18CUB_300001_SM_10006detail11EmptyKernelIvEEvv,@"STO_CUDA_ENTRY STV_DEFAULT"
_ZN3cub18CUB_300001_SM_10006detail11EmptyKernelIvEEvv:
.text._ZN3cub18CUB_300001_SM_10006detail11EmptyKernelIvEEvv:
[----:B------:R-:W-:Y:S01]  /*0000*/  LDC R1, c[0x0][0x37c] ;  /* 0x0000df00ff017b82 */ /* 0x000fe20000000800 */
[----:B------:R-:W-:Y:S05]  /*0010*/  EXIT ;  /* 0x000000000000794d */ /* 0x000fea0003800000 */
.L_x_16:
        /* <DEDUP_REMOVED lines=14> */
.L_x_19:


//--------------------- .nv.shared.reserved.0     --------------------------
	.section	.nv.shared.reserved.0,"aw",@nobits
	.weak		__nv_reservedSMEM_offset_0_alias
	.size		__nv_reservedSMEM_offset_0_alias, 0, 64
	.other		__nv_reservedSMEM_offset_0_alias,@"STO_CUDA_RESERVED_SHARED STV_DEFAULT"
__nv_reservedSMEM_offset_0_alias:
	.zero		0
	.zero		64


//--------------------- .nv.global                --------------------------
	.section	.nv.global,"aw",@nobits
.nv.global:
	.type		_ZN34_INTERNAL_abdf870e_4_k_cu_ddaa480f6thrust24THRUST_300001_SM_1000_NS3seqE,@object
	.size		_ZN34_INTERNAL_abdf870e_4_k_cu_ddaa480f6thrust24THRUST_300001_SM_1000_NS3seqE,(_ZN34_INTERNAL_abdf870e_4_k_cu_ddaa480f4cuda3std3__48in_placeE - _ZN34_INTERNAL_abdf870e_4_k_cu_ddaa480f6thrust24THRUST_300001_SM_1000_NS3seqE)
_ZN34_INTERNAL_abdf870e_4_k_cu_ddaa480f6thrust24THRUST_300001_SM_1000_NS3seqE:
	.zero		1
	.type		_ZN34_INTERNAL_abdf870e_4_k_cu_ddaa480f4cuda3std3__48in_placeE,@object
	.size		_ZN34_INTERNAL_abdf870e_4_k_cu_ddaa480f4cuda3std3__48in_placeE,(_ZN34_INTERNAL_abdf870e_4_k_cu_ddaa480f4cuda3std6ranges3__45__cpo4sizeE - _ZN34_INTERNAL_abdf870e_4_k_cu_ddaa480f4cuda3std3__48in_placeE)
_ZN34_INTERNAL_abdf870e_4_k_cu_ddaa480f4cuda3std3__48in_placeE:
	.zero		1
	.type		_ZN34_INTERNAL_abdf870e_4_k_cu_ddaa480f4cuda3std6ranges3__45__cpo4sizeE,@object
	.size		_ZN34_INTERNAL_abdf870e_4_k_cu_ddaa480f4cuda3std6ranges3__45__cpo4sizeE,(_ZN34_INTERNAL_abdf870e_4_k_cu_ddaa480f6thrust24THRUST_300001_SM_1000_NS12placeholders2_3E - _ZN34_INTERNAL_abdf870e_4_k_cu_ddaa480f4cuda3std6ranges3__45__cpo4sizeE)
_ZN34_INTERNAL_abdf870e_4_k_cu_ddaa480f4cuda3std6ranges3__45__cpo4sizeE:
	.zero		1
	.type		_ZN34_INTERNAL_abdf870e_4_k_cu_ddaa480f6thrust24THRUST_300001_SM_1000_NS12placeholders2_3E,@object
	.size		_ZN34_INTERNAL_abdf870e_4_k_cu_ddaa480f6thrust24THRUST_300001_SM_1000_NS12placeholders2_3E,(_ZN34_INTERNAL_abdf870e_4_k_cu_ddaa480f4cuda3std3__45__cpo6cbeginE - _ZN34_INTERNAL_abdf870e_4_k_cu_ddaa480f6thrust24THRUST_300001_SM_1000_NS12placeholders2_3E)
_ZN34_INTERNAL_abdf870e_4_k_cu_ddaa480f6thrust24THRUST_300001_SM_1000_NS12placeholders2_3E:
	.zero		1
	.type		_ZN34_INTERNAL_abdf870e_4_k_cu_ddaa480f4cuda3std3__45__cpo6cbeginE,@object
	.size		_ZN34_INTERNAL_abdf870e_4_k_cu_ddaa480f4cuda3std3__45__cpo6cbeginE,(_ZN34_INTERNAL_abdf870e_4_k_cu_ddaa480f4cuda3std6ranges3__45__cpo6cbeginE - _ZN34_INTERNAL_abdf870e_4_k_cu_ddaa480f4cuda3std3__45__cpo6cbeginE)
_ZN34_INTERNAL_abdf870e_4_k_cu_ddaa480f4cuda3std3__45__cpo6cbeginE:
	.zero		1
	.type		_ZN34_INTERNAL_abdf870e_4_k_cu_ddaa480f4cuda3std6ranges3__45__cpo6cbeginE,@object
	.size		_ZN34_INTERNAL_abdf870e_4_k_cu_ddaa480f4cuda3std6ranges3__45__cpo6cbeginE,(_ZN34_INTERNAL_abdf870e_4_k_cu_ddaa480f6thrust24THRUST_300001_SM_1000_NS12placeholders2_7E - _ZN34_INTERNAL_abdf870e_4_k_cu_ddaa480f4cuda3std6ranges3__45__cpo6cbeginE)
_ZN34_INTERNAL_abdf870e_4_k_cu_ddaa480f4cuda3std6ranges3__45__cpo6cbeginE:
	.zero		1
	.type		_ZN34_INTERNAL_abdf870e_4_k_cu_ddaa480f6thrust24THRUST_300001_SM_1000_NS12placeholders2_7E,@object
	.size		_ZN34_INTERNAL_abdf870e_4_k_cu_ddaa480f6thrust24THRUST_300001_SM_1000_NS12placeholders2_7E,(_ZN34_INTERNAL_abdf870e_4_k_cu_ddaa480f4cuda3std3__45__cpo7crbeginE - _ZN34_INTERNAL_abdf870e_4_k_cu_ddaa480f6thrust24THRUST_300001_SM_1000_NS12placeholders2_7E)
_ZN34_INTERNAL_abdf870e_4_k_cu_ddaa480f6thrust24THRUST_300001_SM_1000_NS12placeholders2_7E:
	.zero		1
	.type		_ZN34_INTERNAL_abdf870e_4_k_cu_ddaa480f4cuda3std3__45__cpo7crbeginE,@object
	.size		_ZN34_INTERNAL_abdf870e_4_k_cu_ddaa480f4cuda3std3__45__cpo7crbeginE,(_ZN34_INTERNAL_abdf870e_4_k_cu_ddaa480f4cuda3std6ranges3__45__cpo4nextE - _ZN34_INTERNAL_abdf870e_4_k_cu_ddaa480f4cuda3std3__45__cpo7crbeginE)
_ZN34_INTERNAL_abdf870e_4_k_cu_ddaa480f4cuda3std3__45__cpo7crbeginE:
	.zero		1
	.type		_ZN34_INTERNAL_abdf870e_4_k_cu_ddaa480f4cuda3std6ranges3__45__cpo4nextE,@object
	.size		_ZN34_INTERNAL_abdf870e_4_k_cu_ddaa480f4cuda3std6ranges3__45__cpo4nextE,(_ZN34_INTERNAL_abdf870e_4_k_cu_ddaa480f4cuda3std6ranges3__45__cpo4swapE - _ZN34_INTERNAL_abdf870e_4_k_cu_ddaa480f4cuda3std6ranges3__45__cpo4nextE)
_ZN34_INTERNAL_abdf870e_4_k_cu_ddaa480f4cuda3std6ranges3__45__cpo4nextE:
	.zero		1
	.type		_ZN34_INTERNAL_abdf870e_4_k_cu_ddaa480f4cuda3std6ranges3__45__cpo4swapE,@object
	.size		_ZN34_INTERNAL_abdf870e_4_k_cu_ddaa480f4cuda3std6ranges3__45__cpo4swapE,(_ZN34_INTERNAL_abdf870e_4_k_cu_ddaa480f6thrust24THRUST_300001_SM_1000_NS8cuda_cub3parE - _ZN34_INTERNAL_abdf870e_4_k_cu_ddaa480f4cuda3std6ranges3__45__cpo4swapE)
_ZN34_INTERNAL_abdf870e_4_k_cu_ddaa480f4cuda3std6ranges3__45__cpo4swapE:
	.zero		1
	.type		_ZN34_INTERNAL_abdf870e_4_k_cu_ddaa480f6thrust24THRUST_300001_SM_1000_NS8cuda_cub3parE,@object
	.size		_ZN34_INTERNAL_abdf870e_4_k_cu_ddaa480f6thrust24THRUST_300001_SM_1000_NS8cuda_cub3parE,(_ZN34_INTERNAL_abdf870e_4_k_cu_ddaa480f6thrust24THRUST_300001_SM_1000_NS12placeholders2_9E - _ZN34_INTERNAL_abdf870e_4_k_cu_ddaa480f6thrust24THRUST_300001_SM_1000_NS8cuda_cub3parE)
_ZN34_INTERNAL_abdf870e_4_k_cu_ddaa480f6thrust24THRUST_300001_SM_1000_NS8cuda_cub3parE:
	.zero		1
	.type		_ZN34_INTERNAL_abdf870e_4_k_cu_ddaa480f6thrust24THRUST_300001_SM_1000_NS12placeholders2_9E,@object
	.size		_ZN34_INTERNAL_abdf870e_4_k_cu_ddaa480f6thrust24THRUST_300001_SM_1000_NS12placeholders2_9E,(_ZN34_INTERNAL_abdf870e_4_k_cu_ddaa480f4cuda3std3__436_GLOBAL__N__abdf870e_4_k_cu_ddaa480f6ignoreE - _ZN34_INTERNAL_abdf870e_4_k_cu_ddaa480f6thrust24THRUST_300001_SM_1000_NS12placeholders2_9E)
_ZN34_INTERNAL_abdf870e_4_k_cu_ddaa480f6thrust24THRUST_300001_SM_1000_NS12placeholders2_9E:
	.zero		1
	.type		_ZN34_INTERNAL_abdf870e_4_k_cu_ddaa480f4cuda3std3__436_GLOBAL__N__abdf870e_4_k_cu_ddaa480f6ignoreE,@object
	.size		_ZN34_INTERNAL_abdf870e_4_k_cu_ddaa480f4cuda3std3__436_GLOBAL__N__abdf870e_4_k_cu_ddaa480f6ignoreE,(_ZN34_INTERNAL_abdf870e_4_k_cu_ddaa480f4cuda3std6ranges3__45__cpo4dataE - _ZN34_INTERNAL_abdf870e_4_k_cu_ddaa480f4cuda3std3__436_GLOBAL__N__abdf870e_4_k_cu_ddaa480f6ignoreE)
_ZN34_INTERNAL_abdf870e_4_k_cu_ddaa480f4cuda3std3__436_GLOBAL__N__abdf870e_4_k_cu_ddaa480f6ignoreE:
	.zero		1
	.type		_ZN34_INTERNAL_abdf870e_4_k_cu_ddaa480f4cuda3std6ranges3__45__cpo4dataE,@object
	.size		_ZN34_INTERNAL_abdf870e_4_k_cu_ddaa480f4cuda3std6ranges3__45__cpo4dataE,(_ZN34_INTERNAL_abdf870e_4_k_cu_ddaa480f6thrust24THRUST_300001_SM_1000_NS12placeholders2_1E - _ZN34_INTERNAL_abdf870e_4_k_cu_ddaa480f4cuda3std6ranges3__45__cpo4dataE)
_ZN34_INTERNAL_abdf870e_4_k_cu_ddaa480f4cuda3std6ranges3__45__cpo4dataE:
	.zero		1
	.type		_ZN34_INTERNAL_abdf870e_4_k_cu_ddaa480f6thrust24THRUST_300001_SM_1000_NS12placeholders2_1E,@object
	.size		_ZN34_INTERNAL_abdf870e_4_k_cu_ddaa480f6thrust24THRUST_300001_SM_1000_NS12placeholders2_1E,(_ZN34_INTERNAL_abdf870e_4_k_cu_ddaa480f4cuda3std3__45__cpo5beginE - _ZN34_INTERNAL_abdf870e_4_k_cu_ddaa480f6thrust24THRUST_300001_SM_1000_NS12placeholders2_1E)
_ZN34_INTERNAL_abdf870e_4_k_cu_ddaa480f6thrust24THRUST_300001_SM_1000_NS12placeholders2_1E:
	.zero		1
	.type		_ZN34_INTERNAL_abdf870e_4_k_cu_ddaa480f4cuda3std3__45__cpo5beginE,@object
	.size		_ZN34_INTERNAL_abdf870e_4_k_cu_ddaa480f4cuda3std3__45__cpo5beginE,(_ZN34_INTERNAL_abdf870e_4_k_cu_ddaa480f4cuda3std6ranges3__45__cpo5beginE - _ZN34_INTERNAL_abdf870e_4_k_cu_ddaa480f4cuda3std3__45__cpo5beginE)
_ZN34_INTERNAL_abdf870e_4_k_cu_ddaa480f4cuda3std3__45__cpo5beginE:
	.zero		1
	.type		_ZN34_INTERNAL_abdf870e_4_k_cu_ddaa480f4cuda3std6ranges3__45__cpo5beginE,@object
	.size		_ZN34_INTERNAL_abdf870e_4_k_cu_ddaa480f4cuda3std6ranges3__45__cpo5beginE,(_ZN34_INTERNAL_abdf870e_4_k_cu_ddaa480f6thrust24THRUST_300001_SM_1000_NS12placeholders2_5E - _ZN34_INTERNAL_abdf870e_4_k_cu_ddaa480f4cuda3std6ranges3__45__cpo5beginE)
_ZN34_INTERNAL_abdf870e_4_k_cu_ddaa480f4cuda3std6ranges3__45__cpo5beginE:
	.zero		1
	.type		_ZN34_INTERNAL_abdf870e_4_k_cu_ddaa480f6thrust24THRUST_300001_SM_1000_NS12placeholders2_5E,@object
	.size		_ZN34_INTERNAL_abdf870e_4_k_cu_ddaa480f6thrust24THRUST_300001_SM_1000_NS12placeholders2_5E,(_ZN34_INTERNAL_abdf870e_4_k_cu_ddaa480f4cuda3std3__45__cpo6rbeginE - _ZN34_INTERNAL_abdf870e_4_k_cu_ddaa480f6thrust24THRUST_300001_SM_1000_NS12placeholders2_5E)
_ZN34_INTERNAL_abdf870e_4_k_cu_ddaa480f6thrust24THRUST_300001_SM_1000_NS12placeholders2_5E:
	.zero		1
	.type		_ZN34_INTERNAL_abdf870e_4_k_cu_ddaa480f4cuda3std3__45__cpo6rbeginE,@object
	.size		_ZN34_INTERNAL_abdf870e_4_k_cu_ddaa480f4cuda3std3__45__cpo6rbeginE,(_ZN34_INTERNAL_abdf870e_4_k_cu_ddaa480f4cuda3std6ranges3__45__cpo7advanceE - _ZN34_INTERNAL_abdf870e_4_k_cu_ddaa480f4cuda3std3__45__cpo6rbeginE)
_ZN34_INTERNAL_abdf870e_4_k_cu_ddaa480f4cuda3std3__45__cpo6rbeginE:
	.zero		1
	.type		_ZN34_INTERNAL_abdf870e_4_k_cu_ddaa480f4cuda3std6ranges3__45__cpo7advanceE,@object
	.size		_ZN34_INTERNAL_abdf870e_4_k_cu_ddaa480f4cuda3std6ranges3__45__cpo7advanceE,(_ZN34_INTERNAL_abdf870e_4_k_cu_ddaa480f4cuda3std3__47nulloptE - _ZN34_INTERNAL_abdf870e_4_k_cu_ddaa480f4cuda3std6ranges3__45__cpo7advanceE)
_ZN34_INTERNAL_abdf870e_4_k_cu_ddaa480f4cuda3std6ranges3__45__cpo7advanceE:
	.zero		1
	.type		_ZN34_INTERNAL_abdf870e_4_k_cu_ddaa480f4cuda3std3__47nulloptE,@object
	.size		_ZN34_INTERNAL_abdf870e_4_k_cu_ddaa480f4cuda3std3__47nulloptE,(_ZN34_INTERNAL_abdf870e_4_k_cu_ddaa480f4cuda3std6ranges3__45__cpo8distanceE - _ZN34_INTERNAL_abdf870e_4_k_cu_ddaa480f4cuda3std3__47nulloptE)
_ZN34_INTERNAL_abdf870e_4_k_cu_ddaa480f4cuda3std3__47nulloptE:
	.zero		1
	.type		_ZN34_INTERNAL_abdf870e_4_k_cu_ddaa480f4cuda3std6ranges3__45__cpo8distanceE,@object
	.size		_ZN34_INTERNAL_abdf870e_4_k_cu_ddaa480f4cuda3std6ranges3__45__cpo8distanceE,(_ZN34_INTERNAL_abdf870e_4_k_cu_ddaa480f6thrust24THRUST_300001_SM_1000_NS12placeholders3_10E - _ZN34_INTERNAL_abdf870e_4_k_cu_ddaa480f4cuda3std6ranges3__45__cpo8distanceE)
_ZN34_INTERNAL_abdf870e_4_k_cu_ddaa480f4cuda3std6ranges3__45__cpo8distanceE:
	.zero		1
	.type		_ZN34_INTERNAL_abdf870e_4_k_cu_ddaa480f6thrust24THRUST_300001_SM_1000_NS12placeholders3_10E,@object
	.size		_ZN34_INTERNAL_abdf870e_4_k_cu_ddaa480f6thrust24THRUST_300001_SM_1000_NS12placeholders3_10E,(_ZN34_INTERNAL_abdf870e_4_k_cu_ddaa480f4cuda3std3__419piecewise_constructE - _ZN34_INTERNAL_abdf870e_4_k_cu_ddaa480f6thrust24THRUST_300001_SM_1000_NS12placeholders3_10E)
_ZN34_INTERNAL_abdf870e_4_k_cu_ddaa480f6thrust24THRUST_300001_SM_1000_NS12placeholders3_10E:
	.zero		1
	.type		_ZN34_INTERNAL_abdf870e_4_k_cu_ddaa480f4cuda3std3__419piecewise_constructE,@object
	.size		_ZN34_INTERNAL_abdf870e_4_k_cu_ddaa480f4cuda3std3__419piecewise_constructE,(_ZN34_INTERNAL_abdf870e_4_k_cu_ddaa480f4cuda3std6ranges3__45__cpo5cdataE - _ZN34_INTERNAL_abdf870e_4_k_cu_ddaa480f4cuda3std3__419piecewise_constructE)
_ZN34_INTERNAL_abdf870e_4_k_cu_ddaa480f4cuda3std3__419piecewise_constructE:
	.zero		1
	.type		_ZN34_INTERNAL_abdf870e_4_k_cu_ddaa480f4cuda3std6ranges3__45__cpo5cdataE,@object
	.size		_ZN34_INTERNAL_abdf870e_4_k_cu_ddaa480f4cuda3std6ranges3__45__cpo5cdataE,(_ZN34_INTERNAL_abdf870e_4_k_cu_ddaa480f6thrust24THRUST_300001_SM_1000_NS12placeholders2_2E - _ZN34_INTERNAL_abdf870e_4_k_cu_ddaa480f4cuda3std6ranges3__45__cpo5cdataE)
_ZN34_INTERNAL_abdf870e_4_k_cu_ddaa480f4cuda3std6ranges3__45__cpo5cdataE:
	.zero		1
	.type		_ZN34_INTERNAL_abdf870e_4_k_cu_ddaa480f6thrust24THRUST_300001_SM_1000_NS12placeholders2_2E,@object
	.size		_ZN34_INTERNAL_abdf870e_4_k_cu_ddaa480f6thrust24THRUST_300001_SM_1000_NS12placeholders2_2E,(_ZN34_INTERNAL_abdf870e_4_k_cu_ddaa480f4cuda3std3__45__cpo3endE - _ZN34_INTERNAL_abdf870e_4_k_cu_ddaa480f6thrust24THRUST_300001_SM_1000_NS12placeholders2_2E)
_ZN34_INTERNAL_abdf870e_4_k_cu_ddaa480f6thrust24THRUST_300001_SM_1000_NS12placeholders2_2E:
	.zero		1
	.type		_ZN34_INTERNAL_abdf870e_4_k_cu_ddaa480f4cuda3std3__45__cpo3endE,@object
	.size		_ZN34_INTERNAL_abdf870e_4_k_cu_ddaa480f4cuda3std3__45__cpo3endE,(_ZN34_INTERNAL_abdf870e_4_k_cu_ddaa480f4cuda3std6ranges3__45__cpo3endE - _ZN34_INTERNAL_abdf870e_4_k_cu_ddaa480f4cuda3std3__45__cpo3endE)
_ZN34_INTERNAL_abdf870e_4_k_cu_ddaa480f4cuda3std3__45__cpo3endE:
	.zero		1
	.type		_ZN34_INTERNAL_abdf870e_4_k_cu_ddaa480f4cuda3std6ranges3__45__cpo3endE,@object
	.size		_ZN34_INTERNAL_abdf870e_4_k_cu_ddaa480f4cuda3std6ranges3__45__cpo3endE,(_ZN34_INTERNAL_abdf870e_4_k_cu_ddaa480f6thrust24THRUST_300001_SM_1000_NS12placeholders2_6E - _ZN34_INTERNAL_abdf870e_4_k_cu_ddaa480f4cuda3std6ranges3__45__cpo3endE)
_ZN34_INTERNAL_abdf870e_4_k_cu_ddaa480f4cuda3std6ranges3__45__cpo3endE:
	.zero		1
	.type		_ZN34_INTERNAL_abdf870e_4_k_cu_ddaa480f6thrust24THRUST_300001_SM_1000_NS12placeholders2_6E,@object
	.size		_ZN34_INTERNAL_abdf870e_4_k_cu_ddaa480f6thrust24THRUST_300001_SM_1000_NS12placeholders2_6E,(_ZN34_INTERNAL_abdf870e_4_k_cu_ddaa480f4cuda3std3__45__cpo4rendE - _ZN34_INTERNAL_abdf870e_4_k_cu_ddaa480f6thrust24THRUST_300001_SM_1000_NS12placeholders2_6E)
_ZN34_INTERNAL_abdf870e_4_k_cu_ddaa480f6thrust24THRUST_300001_SM_1000_NS12placeholders2_6E:
	.zero		1
	.type		_ZN34_INTERNAL_abdf870e_4_k_cu_ddaa480f4cuda3std3__45__cpo4rendE,@object
	.size		_ZN34_INTERNAL_abdf870e_4_k_cu_ddaa480f4cuda3std3__45__cpo4rendE,(_ZN34_INTERNAL_abdf870e_4_k_cu_ddaa480f4cuda3std6ranges3__45__cpo9iter_swapE - _ZN34_INTERNAL_abdf870e_4_k_cu_ddaa480f4cuda3std3__45__cpo4rendE)
_ZN34_INTERNAL_abdf870e_4_k_cu_ddaa480f4cuda3std3__45__cpo4rendE:
	.zero		1
	.type		_ZN34_INTERNAL_abdf870e_4_k_cu_ddaa480f4cuda3std6ranges3__45__cpo9iter_swapE,@object
	.size		_ZN34_INTERNAL_abdf870e_4_k_cu_ddaa480f4cuda3std6ranges3__45__cpo9iter_swapE,(_ZN34_INTERNAL_abdf870e_4_k_cu_ddaa480f4cuda3std3__48unexpectE - _ZN34_INTERNAL_abdf870e_4_k_cu_ddaa480f4cuda3std6ranges3__45__cpo9iter_swapE)
_ZN34_INTERNAL_abdf870e_4_k_cu_ddaa480f4cuda3std6ranges3__45__cpo9iter_swapE:
	.zero		1
	.type		_ZN34_INTERNAL_abdf870e_4_k_cu_ddaa480f4cuda3std3__48unexpectE,@object
	.size		_ZN34_INTERNAL_abdf870e_4_k_cu_ddaa480f4cuda3std3__48unexpectE,(_ZN34_INTERNAL_abdf870e_4_k_cu_ddaa480f6thrust24THRUST_300001_SM_1000_NS6system6detail10sequential3seqE - _ZN34_INTERNAL_abdf870e_4_k_cu_ddaa480f4cuda3std3__48unexpectE)
_ZN34_INTERNAL_abdf870e_4_k_cu_ddaa480f4cuda3std3__48unexpectE:
	.zero		1
	.type		_ZN34_INTERNAL_abdf870e_4_k_cu_ddaa480f6thrust24THRUST_300001_SM_1000_NS6system6detail10sequential3seqE,@object
	.size		_ZN34_INTERNAL_abdf870e_4_k_cu_ddaa480f6thrust24THRUST_300001_SM_1000_NS6system6detail10sequential3seqE,(_ZN34_INTERNAL_abdf870e_4_k_cu_ddaa480f6thrust24THRUST_300001_SM_1000_NS12placeholders2_4E - _ZN34_INTERNAL_abdf870e_4_k_cu_ddaa480f6thrust24THRUST_300001_SM_1000_NS6system6detail10sequential3seqE)
_ZN34_INTERNAL_abdf870e_4_k_cu_ddaa480f6thrust24THRUST_300001_SM_1000_NS6system6detail10sequential3seqE:
	.zero		1
	.type		_ZN34_INTERNAL_abdf870e_4_k_cu_ddaa480f6thrust24THRUST_300001_SM_1000_NS12placeholders2_4E,@object
	.size		_ZN34_INTERNAL_abdf870e_4_k_cu_ddaa480f6thrust24THRUST_300001_SM_1000_NS12placeholders2_4E,(_ZN34_INTERNAL_abdf870e_4_k_cu_ddaa480f4cuda3std3__45__cpo4cendE - _ZN34_INTERNAL_abdf870e_4_k_cu_ddaa480f6thrust24THRUST_300001_SM_1000_NS12placeholders2_4E)
_ZN34_INTERNAL_abdf870e_4_k_cu_ddaa480f6thrust24THRUST_300001_SM_1000_NS12placeholders2_4E:
	.zero		1
	.type		_ZN34_INTERNAL_abdf870e_4_k_cu_ddaa480f4cuda3std3__45__cpo4cendE,@object
	.size		_ZN34_INTERNAL_abdf870e_4_k_cu_ddaa480f4cuda3std3__45__cpo4cendE,(_ZN34_INTERNAL_abdf870e_4_k_cu_ddaa480f4cuda3std6ranges3__45__cpo4cendE - _ZN34_INTERNAL_abdf870e_4_k_cu_ddaa480f4cuda3std3__45__cpo4cendE)
_ZN34_INTERNAL_abdf870e_4_k_cu_ddaa480f4cuda3std3__45__cpo4cendE:
	.zero		1
	.type		_ZN34_INTERNAL_abdf870e_4_k_cu_ddaa480f4cuda3std6ranges3__45__cpo4cendE,@object
	.size		_ZN34_INTERNAL_abdf870e_4_k_cu_ddaa480f4cuda3std6ranges3__45__cpo4cendE,(_ZN34_INTERNAL_abdf870e_4_k_cu_ddaa480f4cuda3std3__420unreachable_sentinelE - _ZN34_INTERNAL_abdf870e_4_k_cu_ddaa480f4cuda3std6ranges3__45__cpo4cendE)
_ZN34_INTERNAL_abdf870e_4_k_cu_ddaa480f4cuda3std6ranges3__45__cpo4cendE:
	.zero		1
	.type		_ZN34_INTERNAL_abdf870e_4_k_cu_ddaa480f4cuda3std3__420unreachable_sentinelE,@object
	.size		_ZN34_INTERNAL_abdf870e_4_k_cu_ddaa480f4cuda3std3__420unreachable_sentinelE,(_ZN34_INTERNAL_abdf870e_4_k_cu_ddaa480f4cuda3std6ranges3__45__cpo5ssizeE - _ZN34_INTERNAL_abdf870e_4_k_cu_ddaa480f4cuda3std3__420unreachable_sentinelE)
_ZN34_INTERNAL_abdf870e_4_k_cu_ddaa480f4cuda3std3__420unreachable_sentinelE:
	.zero		1
	.type		_ZN34_INTERNAL_abdf870e_4_k_cu_ddaa480f4cuda3std6ranges3__45__cpo5ssizeE,@object
	.size		_ZN34_INTERNAL_abdf870e_4_k_cu_ddaa480f4cuda3std6ranges3__45__cpo5ssizeE,(_ZN34_INTERNAL_abdf870e_4_k_cu_ddaa480f6thrust24THRUST_300001_SM_1000_NS12placeholders2_8E - _ZN34_INTERNAL_abdf870e_4_k_cu_ddaa480f4cuda3std6ranges3__45__cpo5ssizeE)
_ZN34_INTERNAL_abdf870e_4_k_cu_ddaa480f4cuda3std6ranges3__45__cpo5ssizeE:
	.zero		1
	.type		_ZN34_INTERNAL_abdf870e_4_k_cu_ddaa480f6thrust24THRUST_300001_SM_1000_NS12placeholders2_8E,@object
	.size		_ZN34_INTERNAL_abdf870e_4_k_cu_ddaa480f6thrust24THRUST_300001_SM_1000_NS12placeholders2_8E,(_ZN34_INTERNAL_abdf870e_4_k_cu_ddaa480f4cuda3std3__45__cpo5crendE - _ZN34_INTERNAL_abdf870e_4_k_cu_ddaa480f6thrust24THRUST_300001_SM_1000_NS12placeholders2_8E)
_ZN34_INTERNAL_abdf870e_4_k_cu_ddaa480f6thrust24THRUST_300001_SM_1000_NS12placeholders2_8E:
	.zero		1
	.type		_ZN34_INTERNAL_abdf870e_4_k_cu_ddaa480f4cuda3std3__45__cpo5crendE,@object
	.size		_ZN34_INTERNAL_abdf870e_4_k_cu_ddaa480f4cuda3std3__45__cpo5crendE,(_ZN34_INTERNAL_abdf870e_4_k_cu_ddaa480f4cuda3std6ranges3__45__cpo4prevE - _ZN34_INTERNAL_abdf870e_4_k_cu_ddaa480f4cuda3std3__45__cpo5crendE)
_ZN34_INTERNAL_abdf870e_4_k_cu_ddaa480f4cuda3std3__45__cpo5crendE:
	.zero		1
	.type		_ZN34_INTERNAL_abdf870e_4_k_cu_ddaa480f4cuda3std6ranges3__45__cpo4prevE,@object
	.size		_ZN34_INTERNAL_abdf870e_4_k_cu_ddaa480f4cuda3std6ranges3__45__cpo4prevE,(_ZN34_INTERNAL_abdf870e_4_k_cu_ddaa480f4cuda3std6ranges3__45__cpo9iter_moveE - _ZN34_INTERNAL_abdf870e_4_k_cu_ddaa480f4cuda3std6ranges3__45__cpo4prevE)
_ZN34_INTERNAL_abdf870e_4_k_cu_ddaa480f4cuda3std6ranges3__45__cpo4prevE:
	.zero		1
	.type		_ZN34_INTERNAL_abdf870e_4_k_cu_ddaa480f4cuda3std6ranges3__45__cpo9iter_moveE,@object
	.size		_ZN34_INTERNAL_abdf870e_4_k_cu_ddaa480f4cuda3std6ranges3__45__cpo9iter_moveE,(_ZN34_INTERNAL_abdf870e_4_k_cu_ddaa480f6thrust24THRUST_300001_SM_1000_NS8cuda_cub10par_nosyncE - _ZN34_INTERNAL_abdf870e_4_k_cu_ddaa480f4cuda3std6ranges3__45__cpo9iter_moveE)
_ZN34_INTERNAL_abdf870e_4_k_cu_ddaa480f4cuda3std6ranges3__45__cpo9iter_moveE:
	.zero		1
	.type		_ZN34_INTERNAL_abdf870e_4_k_cu_ddaa480f6thrust24THRUST_300001_SM_1000_NS8cuda_cub10par_nosyncE,@object
	.size		_ZN34_INTERNAL_abdf870e_4_k_cu_ddaa480f6thrust24THRUST_300001_SM_1000_NS8cuda_cub10par_nosyncE,(.L_31 - _ZN34_INTERNAL_abdf870e_4_k_cu_ddaa480f6thrust24THRUST_300001_SM_1000_NS8cuda_cub10par_nosyncE)
_ZN34_INTERNAL_abdf870e_4_k_cu_ddaa480f6thrust24THRUST_300001_SM_1000_NS8cuda_cub10par_nosyncE:
	.zero		1
.L_31:


//--------------------- .nv.constant0._ZN11PolarTracer7details20RayTracingDispatcherEN6thrust24THRUST_300001_SM_1000_NS10device_ptrIhEEmm --------------------------
	.section	.nv.constant0._ZN11PolarTracer7details20RayTracingDispatcherEN6thrust24THRUST_300001_SM_1000_NS10device_ptrIhEEmm,"a",@progbits
	.sectionflags	@""
	.align	4
.nv.constant0._ZN11PolarTracer7details20RayTracingDispatcherEN6thrust24THRUST_300001_SM_1000_NS10device_ptrIhEEmm:
	.zero		920


//--------------------- .nv.constant0._ZN3cub18CUB_300001_SM_10006detail11EmptyKernelIvEEvv --------------------------
	.section	.nv.constant0._ZN3cub18CUB_300001_SM_10006detail11EmptyKernelIvEEvv,"a",@progbits
	.sectionflags	@""
	.align	4
.nv.constant0._ZN3cub18CUB_300001_SM_10006detail11EmptyKernelIvEEvv:
	.zero		896


//--------------------- SYMBOLS --------------------------

	.type		.nv.reservedSmem.offset0,@object
	.size		.nv.reservedSmem.offset0,0x4
